	.headerflags	@"EF_CUDA_TEXMODE_UNIFIED EF_CUDA_64BIT_ADDRESS EF_CUDA_SM80 EF_CUDA_VIRTUAL_SM(EF_CUDA_SM80)"
	.elftype	@"ET_EXEC"


//--------------------- .nv.info                  --------------------------
	.section	.nv.info,"",@"SHT_CUDA_INFO"
	.align	4


	//----- nvinfo : EIATTR_REGCOUNT
	.align		4
        /*0000*/ 	.byte	0x04, 0x2f
        /*0002*/ 	.short	(.L_1 - .L_0)
	.align		4
.L_0:
        /*0004*/ 	.word	index@(candidate1)
        /*0008*/ 	.word	0x00000056


	//----- nvinfo : EIATTR_MAX_STACK_SIZE
	.align		4
.L_1:
        /*000c*/ 	.byte	0x04, 0x23
        /*000e*/ 	.short	(.L_3 - .L_2)
	.align		4
.L_2:
        /*0010*/ 	.word	index@(candidate1)
        /*0014*/ 	.word	0x00000000


	//----- nvinfo : EIATTR_MIN_STACK_SIZE
	.align		4
.L_3:
        /*0018*/ 	.byte	0x04, 0x12
        /*001a*/ 	.short	(.L_5 - .L_4)
	.align		4
.L_4:
        /*001c*/ 	.word	index@(candidate1)
        /*0020*/ 	.word	0x00000000


	//----- nvinfo : EIATTR_FRAME_SIZE
	.align		4
.L_5:
        /*0024*/ 	.byte	0x04, 0x11
        /*0026*/ 	.short	(.L_7 - .L_6)
	.align		4
.L_6:
        /*0028*/ 	.word	index@(candidate1)
        /*002c*/ 	.word	0x00000000
.L_7:


//--------------------- .nv.info.candidate1       --------------------------
	.section	.nv.info.candidate1,"",@"SHT_CUDA_INFO"
	.align	4


	//----- nvinfo : EIATTR_CUDA_API_VERSION
	.align		4
        /*0000*/ 	.byte	0x04, 0x37
        /*0002*/ 	.short	(.L_9 - .L_8)
.L_8:
        /*0004*/ 	.word	0x00000075


	//----- nvinfo : EIATTR_SW2861232_WAR
	.align		4
.L_9:
        /*0008*/ 	.byte	0x01, 0x35
	.zero		2


	//----- nvinfo : EIATTR_PARAM_CBANK
	.align		4
        /*000c*/ 	.byte	0x04, 0x0a
        /*000e*/ 	.short	(.L_11 - .L_10)
	.align		4
.L_10:
        /*0010*/ 	.word	index@(.nv.constant0.candidate1)
        /*0014*/ 	.short	0x0160
        /*0016*/ 	.short	0x0018


	//----- nvinfo : EIATTR_CBANK_PARAM_SIZE
	.align		4
.L_11:
        /*0018*/ 	.byte	0x03, 0x19
        /*001a*/ 	.short	0x0018


	//----- nvinfo : EIATTR_KPARAM_INFO
	.align		4
        /*001c*/ 	.byte	0x04, 0x17
        /*001e*/ 	.short	(.L_13 - .L_12)
.L_12:
        /*0020*/ 	.word	0x00000000
        /*0024*/ 	.short	0x0002
        /*0026*/ 	.short	0x0010
        /*0028*/ 	.byte	0x00, 0xf0, 0x21, 0x00


	//----- nvinfo : EIATTR_KPARAM_INFO
	.align		4
.L_13:
        /*002c*/ 	.byte	0x04, 0x17
        /*002e*/ 	.short	(.L_15 - .L_14)
.L_14:
        /*0030*/ 	.word	0x00000000
        /*0034*/ 	.short	0x0001
        /*0036*/ 	.short	0x0008
        /*0038*/ 	.byte	0x00, 0xf0, 0x21, 0x00


	//----- nvinfo : EIATTR_KPARAM_INFO
	.align		4
.L_15:
        /*003c*/ 	.byte	0x04, 0x17
        /*003e*/ 	.short	(.L_17 - .L_16)
.L_16:
        /*0040*/ 	.word	0x00000000
        /*0044*/ 	.short	0x0000
        /*0046*/ 	.short	0x0000
        /*0048*/ 	.byte	0x00, 0xf0, 0x21, 0x00


	//----- nvinfo : EIATTR_MAXREG_COUNT
	.align		4
.L_17:
        /*004c*/ 	.byte	0x03, 0x1b
        /*004e*/ 	.short	0x0080


	//----- nvinfo : EIATTR_EXIT_INSTR_OFFSETS
	.align		4
        /*0050*/ 	.byte	0x04, 0x1c
        /*0052*/ 	.short	(.L_19 - .L_18)


	//   ....[0]....
.L_18:
        /*0054*/ 	.word	0x00005ac0


	//----- nvinfo : EIATTR_MAX_THREADS
	.align		4
.L_19:
        /*0058*/ 	.byte	0x04, 0x05
        /*005a*/ 	.short	(.L_21 - .L_20)
.L_20:
        /*005c*/ 	.word	0x00000200
        /*0060*/ 	.word	0x00000001
        /*0064*/ 	.word	0x00000001


	//----- nvinfo : EIATTR_CRS_STACK_SIZE
	.align		4
.L_21:
        /*0068*/ 	.byte	0x04, 0x1e
        /*006a*/ 	.short	(.L_23 - .L_22)
.L_22:
        /*006c*/ 	.word	0x00000000
.L_23:


//--------------------- .nv.rel.action            --------------------------
	.section	.nv.rel.action,"",@"SHT_CUDA_RELOCINFO"
	.align	8
	.sectionentsize	8
        /*0000*/ 	.byte	0x4b, 0x00, 0x00, 0x00, 0x00, 0x00, 0x00, 0x00, 0x00, 0x02, 0x02, 0x08, 0x10, 0x0a, 0x2f, 0x22
        /* <DEDUP_REMOVED lines=13> */


//--------------------- .nv.constant0.candidate1  --------------------------
	.section	.nv.constant0.candidate1,"a",@progbits
	.align	4
.nv.constant0.candidate1:
	.zero		376


//--------------------- .text.candidate1          --------------------------
	.section	.text.candidate1,"ax",@progbits
	.sectionflags	@"SHF_BARRIERS=1"
	.sectioninfo	@"SHI_REGISTERS=86"
	.align	128
        .global         candidate1
        .type           candidate1,@function
        .size           candidate1,(.L_x_41 - candidate1)
        .other          candidate1,@"STO_CUDA_ENTRY STV_DEFAULT"
candidate1:
.text.candidate1:
[----:B------:R-:W-:-:S02]  /*0000*/  MOV R1, c[0x0][0x28] ;  /* 0x00000a0000017a02 */ /* 0x000fc40000000f00 */
[----:B------:R-:W0:Y:S01]  /*0010*/  S2R R22, SR_TID.X ;  /* 0x0000000000167919 */ /* 0x000e220000002100 */
[----:B------:R-:W-:Y:S01]  /*0020*/  HFMA2.MMA R4, -RZ, RZ, 0, 0 ;  /* 0x00000000ff047435 */ /* 0x000fe200000001ff */
[----:B------:R-:W-:Y:S01]  /*0030*/  MOV R41, RZ ;  /* 0x000000ff00297202 */ /* 0x000fe20000000f00 */
[----:B------:R-:W-:Y:S01]  /*0040*/  HFMA2.MMA R39, -RZ, RZ, 0, 0 ;  /* 0x00000000ff277435 */ /* 0x000fe200000001ff */
[----:B------:R-:W1:Y:S01]  /*0050*/  S2R R5, SR_CTAID.X ;  /* 0x0000000000057919 */ /* 0x000e620000002500 */
[----:B------:R-:W-:Y:S01]  /*0060*/  ULDC.64 UR4, c[0x0][0x118] ;  /* 0x0000460000047ab9 */ /* 0x000fe20000000a00 */
[----:B------:R-:W-:Y:S01]  /*0070*/  MOV R37, RZ ;  /* 0x000000ff00257202 */ /* 0x000fe20000000f00 */
[----:B------:R-:W-:Y:S01]  /*0080*/  HFMA2.MMA R35, -RZ, RZ, 0, 0 ;  /* 0x00000000ff237435 */ /* 0x000fe200000001ff */
[----:B0-----:R-:W-:-:S04]  /*0090*/  IMAD.HI R8, R22, 0x66666667, RZ ;  /* 0x6666666716087827 */ /* 0x001fc800078e02ff */
[----:B-1----:R-:W-:Y:S01]  /*00a0*/  IMAD.HI R6, R5, -0x6db6db6d, R4 ;  /* 0x9249249305067827 */ /* 0x002fe200078e0204 */
[----:B------:R-:W-:-:S04]  /*00b0*/  SHF.R.U32.HI R9, RZ, 0x1f, R8 ;  /* 0x0000001fff097819 */ /* 0x000fc80000011608 */
[----:B------:R-:W-:Y:S02]  /*00c0*/  SHF.R.U32.HI R7, RZ, 0x1f, R6 ;  /* 0x0000001fff077819 */ /* 0x000fe40000011606 */
[----:B------:R-:W-:Y:S02]  /*00d0*/  LEA.HI.SX32 R19, R8, R9, 0x1e ;  /* 0x0000000908137211 */ /* 0x000fe400078ff2ff */
[----:B------:R-:W-:Y:S02]  /*00e0*/  LEA.HI R3, R6, R7, RZ, 0x1e ;  /* 0x0000000706037211 */ /* 0x000fe400078ff0ff */
[----:B------:R-:W-:Y:S01]  /*00f0*/  LEA.HI.SX32 R25, R8, R9, 0x1b ;  /* 0x0000000908197211 */ /* 0x000fe200078fdaff */
[--C-:B------:R-:W-:Y:S01]  /*0100*/  IMAD R19, R19, -0xa, R22.reuse ;  /* 0xfffffff613137824 */ /* 0x100fe200078e0216 */
[----:B------:R-:W-:Y:S01]  /*0110*/  LEA.HI.SX32 R20, R6, R7, 0x1e ;  /* 0x0000000706147211 */ /* 0x000fe200078ff2ff */
[----:B------:R-:W-:Y:S02]  /*0120*/  IMAD R16, R3, -0x7, R5 ;  /* 0xfffffff903107824 */ /* 0x000fe400078e0205 */
[----:B------:R-:W-:-:S03]  /*0130*/  IMAD R0, R25, -0x50, R22 ;  /* 0xffffffb019007824 */ /* 0x000fc600078e0216 */
[----:B------:R-:W-:Y:S01]  /*0140*/  LEA R30, R16, R19, 0x3 ;  /* 0x00000013101e7211 */ /* 0x000fe200078e18ff */
[----:B------:R-:W-:-:S03]  /*0150*/  IMAD.HI R0, R0, 0x66666667, RZ ;  /* 0x6666666700007827 */ /* 0x000fc600078e02ff */
[----:B------:R-:W-:Y:S02]  /*0160*/  IADD3 R30, R30, -0x1, RZ ;  /* 0xffffffff1e1e7810 */ /* 0x000fe40007ffe0ff */
[----:B------:R-:W-:Y:S02]  /*0170*/  SHF.R.U32.HI R3, RZ, 0x1f, R0 ;  /* 0x0000001fff037819 */ /* 0x000fe40000011600 */
[----:B------:R-:W-:Y:S02]  /*0180*/  ISETP.GT.U32.AND P0, PT, R30, 0x37, PT ;  /* 0x000000371e00780c */ /* 0x000fe40003f04070 */
[----:B------:R-:W-:Y:S01]  /*0190*/  LEA.HI.SX32 R2, R0, R3, 0x1e ;  /* 0x0000000300027211 */ /* 0x000fe200078ff2ff */
[----:B------:R-:W-:-:S10]  /*01a0*/  HFMA2.MMA R0, -RZ, RZ, 0, 2.384185791015625e-07 ;  /* 0x00000004ff007435 */ /* 0x000fd400000001ff */
[C-C-:B------:R-:W-:Y:S02]  /*01b0*/  @!P0 IMAD R10, R20.reuse, 0x1c0, R19.reuse ;  /* 0x000001c0140a8824 */ /* 0x140fe400078e0213 */
[C-C-:B------:R-:W-:Y:S02]  /*01c0*/  @!P0 IMAD R12, R20.reuse, 0x1c0, R19.reuse ;  /* 0x000001c0140c8824 */ /* 0x140fe400078e0213 */
[--C-:B------:R-:W-:Y:S01]  /*01d0*/  @!P0 IMAD R18, R20, 0x1c0, R19.reuse ;  /* 0x000001c014128824 */ /* 0x100fe200078e0213 */
[----:B------:R-:W-:Y:S01]  /*01e0*/  @!P0 IADD3 R10, R10, -0x1, RZ ;  /* 0xffffffff0a0a8810 */ /* 0x000fe20007ffe0ff */
[----:B------:R-:W-:Y:S01]  /*01f0*/  @!P0 IMAD R14, R20, 0x1c0, R19 ;  /* 0x000001c0140e8824 */ /* 0x000fe200078e0213 */
[----:B------:R-:W-:Y:S02]  /*0200*/  @!P0 IADD3 R12, R12, 0x187ff, RZ ;  /* 0x000187ff0c0c8810 */ /* 0x000fe40007ffe0ff */
[----:B------:R-:W-:Y:S01]  /*0210*/  @!P0 IADD3 R18, R18, 0x497ff, RZ ;  /* 0x000497ff12128810 */ /* 0x000fe20007ffe0ff */
[C---:B------:R-:W-:Y:S01]  /*0220*/  @!P0 IMAD R3, R25.reuse, 0xc40, R10 ;  /* 0x00000c4019038824 */ /* 0x040fe200078e020a */
[----:B------:R-:W-:Y:S01]  /*0230*/  @!P0 IADD3 R14, R14, 0x30fff, RZ ;  /* 0x00030fff0e0e8810 */ /* 0x000fe20007ffe0ff */
[----:B------:R-:W-:-:S02]  /*0240*/  @!P0 IMAD R11, R25, 0xc40, R12 ;  /* 0x00000c40190b8824 */ /* 0x000fc400078e020c */
[C---:B------:R-:W-:Y:S01]  /*0250*/  @!P0 IMAD R17, R25.reuse, 0xc40, R18 ;  /* 0x00000c4019118824 */ /* 0x040fe200078e0212 */
[C---:B------:R-:W-:Y:S01]  /*0260*/  @!P0 LEA R3, R16.reuse, R3, 0x3 ;  /* 0x0000000310038211 */ /* 0x040fe200078e18ff */
[----:B------:R-:W-:Y:S01]  /*0270*/  @!P0 IMAD R13, R25, 0xc40, R14 ;  /* 0x00000c40190d8824 */ /* 0x000fe200078e020e */
[C---:B------:R-:W-:Y:S02]  /*0280*/  @!P0 LEA R11, R16.reuse, R11, 0x3 ;  /* 0x0000000b100b8211 */ /* 0x040fe400078e18ff */
[----:B------:R-:W-:Y:S01]  /*0290*/  @!P0 LEA R17, R16, R17, 0x3 ;  /* 0x0000001110118211 */ /* 0x000fe200078e18ff */
[----:B------:R-:W-:Y:S01]  /*02a0*/  @!P0 IMAD R3, R2, 0x38, R3 ;  /* 0x0000003802038824 */ /* 0x000fe200078e0203 */
[----:B------:R-:W-:Y:S01]  /*02b0*/  @!P0 LEA R15, R16, R13, 0x3 ;  /* 0x0000000d100f8211 */ /* 0x000fe200078e18ff */
[C---:B------:R-:W-:Y:S02]  /*02c0*/  @!P0 IMAD R13, R2.reuse, 0x38, R11 ;  /* 0x00000038020d8824 */ /* 0x040fe400078e020b */
[----:B------:R-:W-:-:S02]  /*02d0*/  @!P0 IMAD R17, R2, 0x38, R17 ;  /* 0x0000003802118824 */ /* 0x000fc400078e0211 */
[----:B------:R-:W-:Y:S01]  /*02e0*/  @!P0 IMAD.WIDE R10, R3, R0, c[0x0][0x160] ;  /* 0x00005800030a8625 */ /* 0x000fe200078e0200 */
[----:B------:R-:W-:-:S03]  /*02f0*/  SHF.R.S32.HI R3, RZ, 0x1, R22 ;  /* 0x00000001ff037819 */ /* 0x000fc60000011416 */
[-C--:B------:R-:W-:Y:S01]  /*0300*/  @!P0 IMAD.WIDE R26, R17, R0.reuse, c[0x0][0x160] ;  /* 0x00005800111a8625 */ /* 0x080fe200078e0200 */
[C---:B------:R-:W-:Y:S01]  /*0310*/  IADD3 R17, R3.reuse, 0x10, RZ ;  /* 0x0000001003117810 */ /* 0x040fe20007ffe0ff */
[----:B------:R0:W5:Y:S01]  /*0320*/  @!P0 LDG.E.CONSTANT R41, [R10.64] ;  /* 0x000000040a298981 */ /* 0x000162000c1e9900 */
[----:B------:R-:W-:Y:S01]  /*0330*/  IADD3 R21, R3, 0x20, RZ ;  /* 0x0000002003157810 */ /* 0x000fe20007ffe0ff */
[-C--:B------:R-:W-:Y:S01]  /*0340*/  @!P0 IMAD.WIDE R12, R13, R0.reuse, c[0x0][0x160] ;  /* 0x000058000d0c8625 */ /* 0x080fe200078e0200 */
[C---:B------:R-:W-:Y:S01]  /*0350*/  IADD3 R23, R3.reuse, 0x8, RZ ;  /* 0x0000000803177810 */ /* 0x040fe20007ffe0ff */
[----:B------:R1:W5:Y:S01]  /*0360*/  @!P0 LDG.E.CONSTANT R35, [R26.64] ;  /* 0x000000041a238981 */ /* 0x000362000c1e9900 */
[----:B------:R-:W-:Y:S01]  /*0370*/  IADD3 R24, R3, 0x18, RZ ;  /* 0x0000001803187810 */ /* 0x000fe20007ffe0ff */
[----:B------:R-:W-:Y:S02]  /*0380*/  @!P0 IMAD R15, R2, 0x38, R15 ;  /* 0x00000038020f8824 */ /* 0x000fe400078e020f */
[----:B------:R-:W-:Y:S01]  /*0390*/  IMAD.HI R18, R17, 0x66666667, RZ ;  /* 0x6666666711127827 */ /* 0x000fe200078e02ff */
[----:B------:R2:W5:Y:S03]  /*03a0*/  @!P0 LDG.E.CONSTANT R39, [R12.64] ;  /* 0x000000040c278981 */ /* 0x000566000c1e9900 */
[----:B------:R-:W-:Y:S01]  /*03b0*/  @!P0 IMAD.WIDE R14, R15, R0, c[0x0][0x160] ;  /* 0x000058000f0e8625 */ /* 0x000fe200078e0200 */
[----:B------:R-:W-:-:S03]  /*03c0*/  SHF.R.U32.HI R3, RZ, 0x1f, R18 ;  /* 0x0000001fff037819 */ /* 0x000fc60000011612 */
[----:B0-----:R-:W-:Y:S01]  /*03d0*/  IMAD.HI R10, R21, 0x66666667, RZ ;  /* 0x66666667150a7827 */ /* 0x001fe200078e02ff */
[----:B------:R-:W-:Y:S01]  /*03e0*/  IADD3 R28, R22, 0x2, RZ ;  /* 0x00000002161c7810 */ /* 0x000fe20007ffe0ff */
[----:B------:R0:W5:Y:S02]  /*03f0*/  @!P0 LDG.E.CONSTANT R37, [R14.64] ;  /* 0x000000040e258981 */ /* 0x000164000c1e9900 */
[----:B------:R-:W-:-:S04]  /*0400*/  IMAD.HI R11, R23, 0x66666667, RZ ;  /* 0x66666667170b7827 */ /* 0x000fc800078e02ff */
[----:B--2---:R-:W-:Y:S01]  /*0410*/  IMAD.HI R13, R24, 0x66666667, RZ ;  /* 0x66666667180d7827 */ /* 0x004fe200078e02ff */
[----:B------:R-:W-:Y:S02]  /*0420*/  LEA.HI.SX32 R18, R18, R3, 0x1c ;  /* 0x0000000312127211 */ /* 0x000fe400078fe2ff */
[----:B------:R-:W-:Y:S02]  /*0430*/  SHF.R.U32.HI R3, RZ, 0x1f, R10 ;  /* 0x0000001fff037819 */ /* 0x000fe4000001160a */
[----:B------:R-:W-:Y:S02]  /*0440*/  SHF.R.U32.HI R12, RZ, 0x1f, R11 ;  /* 0x0000001fff0c7819 */ /* 0x000fe4000001160b */
[----:B0-----:R-:W-:Y:S01]  /*0450*/  SHF.R.U32.HI R14, RZ, 0x1f, R13 ;  /* 0x0000001fff0e7819 */ /* 0x001fe2000001160d */
[----:B------:R-:W-:Y:S01]  /*0460*/  IMAD.HI R15, R28, 0x66666667, RZ ;  /* 0x666666671c0f7827 */ /* 0x000fe200078e02ff */
[----:B------:R-:W-:Y:S02]  /*0470*/  LEA.HI.SX32 R10, R10, R3, 0x1c ;  /* 0x000000030a0a7211 */ /* 0x000fe400078fe2ff */
[----:B------:R-:W-:-:S02]  /*0480*/  LEA.HI.SX32 R12, R11, R12, 0x1c ;  /* 0x0000000c0b0c7211 */ /* 0x000fc400078fe2ff */
[----:B------:R-:W-:Y:S01]  /*0490*/  LEA.HI.SX32 R13, R13, R14, 0x1c ;  /* 0x0000000e0d0d7211 */ /* 0x000fe200078fe2ff */
[----:B------:R-:W-:Y:S01]  /*04a0*/  IMAD R18, R18, -0x28, R17 ;  /* 0xffffffd812127824 */ /* 0x000fe200078e0211 */
[----:B-1----:R-:W-:Y:S01]  /*04b0*/  SHF.R.U32.HI R26, RZ, 0x1f, R15 ;  /* 0x0000001fff1a7819 */ /* 0x002fe2000001160f */
[----:B------:R-:W-:Y:S02]  /*04c0*/  IMAD R10, R10, -0x28, R21 ;  /* 0xffffffd80a0a7824 */ /* 0x000fe400078e0215 */
[----:B------:R-:W-:Y:S02]  /*04d0*/  IMAD R12, R12, -0x28, R23 ;  /* 0xffffffd80c0c7824 */ /* 0x000fe400078e0217 */
[----:B------:R-:W-:Y:S01]  /*04e0*/  IMAD R13, R13, -0x28, R24 ;  /* 0xffffffd80d0d7824 */ /* 0x000fe200078e0218 */
[----:B------:R-:W-:Y:S01]  /*04f0*/  LEA R54, R20, R2, 0x3 ;  /* 0x0000000214367211 */ /* 0x000fe200078e18ff */
[----:B------:R-:W-:Y:S01]  /*0500*/  IMAD.HI R18, R18, 0x66666667, RZ ;  /* 0x6666666712127827 */ /* 0x000fe200078e02ff */
[----:B------:R-:W-:-:S03]  /*0510*/  LEA.HI.SX32 R15, R15, R26, 0x1e ;  /* 0x0000001a0f0f7211 */ /* 0x000fc600078ff2ff */
[----:B------:R-:W-:Y:S01]  /*0520*/  IMAD.HI R10, R10, 0x66666667, RZ ;  /* 0x666666670a0a7827 */ /* 0x000fe200078e02ff */
[----:B------:R-:W-:-:S03]  /*0530*/  ISETP.GE.AND P6, PT, R54, 0x1, PT ;  /* 0x000000013600780c */ /* 0x000fc60003fc6270 */
[----:B------:R-:W-:-:S04]  /*0540*/  IMAD.HI R12, R12, 0x66666667, RZ ;  /* 0x666666670c0c7827 */ /* 0x000fc800078e02ff */
[----:B------:R-:W-:Y:S01]  /*0550*/  IMAD.HI R13, R13, 0x66666667, RZ ;  /* 0x666666670d0d7827 */ /* 0x000fe200078e02ff */
[----:B------:R-:W-:Y:S02]  /*0560*/  SHF.R.S32.HI R17, RZ, 0x1, R18 ;  /* 0x00000001ff117819 */ /* 0x000fe40000011412 */
[----:B------:R-:W-:Y:S01]  /*0570*/  SHF.R.S32.HI R3, RZ, 0x1, R10 ;  /* 0x00000001ff037819 */ /* 0x000fe2000001140a */
[----:B------:R-:W-:Y:S01]  /*0580*/  IMAD R15, R15, -0xa, R28 ;  /* 0xfffffff60f0f7824 */ /* 0x000fe200078e021c */
[----:B------:R-:W-:Y:S02]  /*0590*/  SHF.R.S32.HI R23, RZ, 0x1, R12 ;  /* 0x00000001ff177819 */ /* 0x000fe4000001140c */
[----:B------:R-:W-:Y:S02]  /*05a0*/  SHF.R.S32.HI R14, RZ, 0x1, R13 ;  /* 0x00000001ff0e7819 */ /* 0x000fe4000001140d */
[----:B------:R-:W-:Y:S02]  /*05b0*/  LEA.HI R17, R18, R17, RZ, 0x1 ;  /* 0x0000001112117211 */ /* 0x000fe400078f08ff */
[----:B------:R-:W-:-:S02]  /*05c0*/  LEA.HI R3, R10, R3, RZ, 0x1 ;  /* 0x000000030a037211 */ /* 0x000fc400078f08ff */
[----:B------:R-:W-:Y:S02]  /*05d0*/  LEA.HI R23, R12, R23, RZ, 0x1 ;  /* 0x000000170c177211 */ /* 0x000fe400078f08ff */
[----:B------:R-:W-:Y:S02]  /*05e0*/  LEA.HI R21, R13, R14, RZ, 0x1 ;  /* 0x0000000e0d157211 */ /* 0x000fe400078f08ff */
[----:B------:R-:W-:Y:S01]  /*05f0*/  LEA R18, R16, R15, 0x3 ;  /* 0x0000000f10127211 */ /* 0x000fe200078e18ff */
[----:B------:R-:W-:Y:S01]  /*0600*/  BSSY B0, `(.L_x_0) ;  /* 0x000002c000007945 */ /* 0x000fe20003800000 */
[----:B------:R-:W-:Y:S02]  /*0610*/  LEA R56, R20, R17, 0x3 ;  /* 0x0000001114387211 */ /* 0x000fe400078e18ff */
[----:B------:R-:W-:Y:S02]  /*0620*/  IADD3 R52, R18, -0x1, RZ ;  /* 0xffffffff12347810 */ /* 0x000fe40007ffe0ff */
[----:B------:R-:W-:-:S02]  /*0630*/  LEA R58, R20, R3, 0x3 ;  /* 0x00000003143a7211 */ /* 0x000fc400078e18ff */
[C---:B------:R-:W-:Y:S02]  /*0640*/  LEA R60, R20.reuse, R23, 0x3 ;  /* 0x00000017143c7211 */ /* 0x040fe400078e18ff */
[----:B------:R-:W-:Y:S01]  /*0650*/  LEA R62, R20, R21, 0x3 ;  /* 0x00000015143e7211 */ /* 0x000fe200078e18ff */
[----:B------:R-:W-:Y:S02]  /*0660*/  HFMA2.MMA R65, -RZ, RZ, 0, 0 ;  /* 0x00000000ff417435 */ /* 0x000fe400000001ff */
[----:B------:R-:W-:Y:S02]  /*0670*/  HFMA2.MMA R13, -RZ, RZ, 0, 0 ;  /* 0x00000000ff0d7435 */ /* 0x000fe400000001ff */
[----:B------:R-:W-:Y:S02]  /*0680*/  HFMA2.MMA R27, -RZ, RZ, 0, 0 ;  /* 0x00000000ff1b7435 */ /* 0x000fe400000001ff */
[----:B------:R-:W-:Y:S02]  /*0690*/  HFMA2.MMA R31, -RZ, RZ, 0, 0 ;  /* 0x00000000ff1f7435 */ /* 0x000fe400000001ff */
[----:B------:R-:W-:-:S02]  /*06a0*/  HFMA2.MMA R49, -RZ, RZ, 0, 0 ;  /* 0x00000000ff317435 */ /* 0x000fc400000001ff */
[----:B------:R-:W-:Y:S02]  /*06b0*/  HFMA2.MMA R53, -RZ, RZ, 0, 0 ;  /* 0x00000000ff357435 */ /* 0x000fe400000001ff */
[----:B------:R-:W-:Y:S02]  /*06c0*/  HFMA2.MMA R57, -RZ, RZ, 0, 0 ;  /* 0x00000000ff397435 */ /* 0x000fe400000001ff */
[----:B------:R-:W-:Y:S01]  /*06d0*/  HFMA2.MMA R61, -RZ, RZ, 0, 0 ;  /* 0x00000000ff3d7435 */ /* 0x000fe200000001ff */
[----:B------:R-:W-:Y:S02]  /*06e0*/  MOV R11, RZ ;  /* 0x000000ff000b7202 */ /* 0x000fe40000000f00 */
[----:B------:R-:W-:Y:S02]  /*06f0*/  MOV R63, RZ ;  /* 0x000000ff003f7202 */ /* 0x000fe40000000f00 */
[----:B------:R-:W-:Y:S02]  /*0700*/  MOV R15, RZ ;  /* 0x000000ff000f7202 */ /* 0x000fe40000000f00 */
[----:B------:R-:W-:-:S02]  /*0710*/  MOV R29, RZ ;  /* 0x000000ff001d7202 */ /* 0x000fc40000000f00 */
[----:B------:R-:W-:Y:S02]  /*0720*/  MOV R33, RZ ;  /* 0x000000ff00217202 */ /* 0x000fe40000000f00 */
[----:B------:R-:W-:Y:S02]  /*0730*/  ISETP.GT.U32.AND P0, PT, R52, 0x37, PT ;  /* 0x000000373400780c */ /* 0x000fe40003f04070 */
[----:B------:R-:W-:Y:S02]  /*0740*/  ISETP.GE.AND P1, PT, R56, 0x1, PT ;  /* 0x000000013800780c */ /* 0x000fe40003f26270 */
[----:B------:R-:W-:Y:S02]  /*0750*/  ISETP.GE.AND P2, PT, R58, 0x1, PT ;  /* 0x000000013a00780c */ /* 0x000fe40003f46270 */
[----:B------:R-:W-:Y:S02]  /*0760*/  ISETP.GE.AND P3, PT, R60, 0x1, PT ;  /* 0x000000013c00780c */ /* 0x000fe40003f66270 */
[----:B------:R-:W-:-:S02]  /*0770*/  ISETP.GE.AND P4, PT, R62, 0x1, PT ;  /* 0x000000013e00780c */ /* 0x000fc40003f86270 */
[----:B------:R-:W-:Y:S02]  /*0780*/  MOV R51, RZ ;  /* 0x000000ff00337202 */ /* 0x000fe40000000f00 */
[----:B------:R-:W-:Y:S02]  /*0790*/  MOV R55, RZ ;  /* 0x000000ff00377202 */ /* 0x000fe40000000f00 */
[----:B------:R-:W-:Y:S01]  /*07a0*/  MOV R59, RZ ;  /* 0x000000ff003b7202 */ /* 0x000fe20000000f00 */
[----:B------:R-:W-:Y:S05]  /*07b0*/  @!P6 BRA `(.L_x_1) ;  /* 0x000001000000e947 */ /* 0x000fea0003800000 */
[----:B------:R-:W-:Y:S02]  /*07c0*/  LEA.HI R43, R6, R7, RZ, 0x1e ;  /* 0x00000007062b7211 */ /* 0x000fe400078ff0ff */
[----:B------:R-:W-:-:S03]  /*07d0*/  LEA.HI.SX32 R45, R8, R9, 0x1e ;  /* 0x00000009082d7211 */ /* 0x000fc600078ff2ff */
[----:B------:R-:W-:Y:S02]  /*07e0*/  IMAD R43, R43, -0x7, R5 ;  /* 0xfffffff92b2b7824 */ /* 0x000fe400078e0205 */
[----:B------:R-:W-:-:S05]  /*07f0*/  IMAD R45, R45, -0xa, R22 ;  /* 0xfffffff62d2d7824 */ /* 0x000fca00078e0216 */
[----:B------:R-:W-:-:S04]  /*0800*/  LEA R10, R43, R45, 0x3 ;  /* 0x0000002d2b0a7211 */ /* 0x000fc800078e18ff */
[----:B------:R-:W-:-:S04]  /*0810*/  IADD3 R10, R10, -0x1, RZ ;  /* 0xffffffff0a0a7810 */ /* 0x000fc80007ffe0ff */
[----:B------:R-:W-:-:S13]  /*0820*/  ISETP.GT.U32.AND P5, PT, R10, 0x37, PT ;  /* 0x000000370a00780c */ /* 0x000fda0003fa4070 */
[----:B------:R-:W-:Y:S05]  /*0830*/  @P5 BRA `(.L_x_1) ;  /* 0x0000008000005947 */ /* 0x000fea0003800000 */
[----:B------:R-:W-:Y:S01]  /*0840*/  IMAD R45, R20, 0x1c0, R45 ;  /* 0x000001c0142d7824 */ /* 0x000fe200078e022d */
[----:B------:R-:W-:-:S04]  /*0850*/  MOV R42, 0x4 ;  /* 0x00000004002a7802 */ /* 0x000fc80000000f00 */
[----:B------:R-:W-:-:S05]  /*0860*/  IADD3 R10, R45, -0x39, RZ ;  /* 0xffffffc72d0a7810 */ /* 0x000fca0007ffe0ff */
[----:B------:R-:W-:-:S05]  /*0870*/  IMAD R10, R25, 0xc40, R10 ;  /* 0x00000c40190a7824 */ /* 0x000fca00078e020a */
[----:B------:R-:W-:-:S05]  /*0880*/  LEA R43, R43, R10, 0x3 ;  /* 0x0000000a2b2b7211 */ /* 0x000fca00078e18ff */
[----:B------:R-:W-:-:S04]  /*0890*/  IMAD R43, R2, 0x38, R43 ;  /* 0x00000038022b7824 */ /* 0x000fc800078e022b */
[----:B------:R-:W-:-:S05]  /*08a0*/  IMAD.WIDE R42, R43, R42, c[0x0][0x160] ;  /* 0x000058002b2a7625 */ /* 0x000fca00078e022a */
[----:B------:R0:W5:Y:S02]  /*08b0*/  LDG.E.CONSTANT R61, [R42.64] ;  /* 0x000000042a3d7981 */ /* 0x000164000c1e9900 */
.L_x_1:
[----:B------:R-:W-:Y:S05]  /*08c0*/  BSYNC B0 ;  /* 0x0000000000007941 */ /* 0x000fea0003800000 */
.L_x_0:
[----:B------:R-:W-:Y:S01]  /*08d0*/  BSSY B0, `(.L_x_2) ;  /* 0x0000018000007945 */ /* 0x000fe20003800000 */
[----:B------:R-:W-:Y:S05]  /*08e0*/  @!P1 BRA `(.L_x_3) ;  /* 0x0000016000009947 */ /* 0x000fea0003800000 */
[----:B------:R-:W-:Y:S02]  /*08f0*/  IADD3 R10, R22, 0x2, RZ ;  /* 0x00000002160a7810 */ /* 0x000fe40007ffe0ff */
[----:B------:R-:W-:-:S03]  /*0900*/  LEA.HI R45, R6, R7, RZ, 0x1e ;  /* 0x00000007062d7211 */ /* 0x000fc600078ff0ff */
[----:B------:R-:W-:-:S04]  /*0910*/  IMAD.HI R12, R10, 0x66666667, RZ ;  /* 0x666666670a0c7827 */ /* 0x000fc800078e02ff */
[----:B------:R-:W-:Y:S01]  /*0920*/  IMAD R45, R45, -0x7, R5 ;  /* 0xfffffff92d2d7824 */ /* 0x000fe200078e0205 */
[----:B0-----:R-:W-:-:S04]  /*0930*/  SHF.R.U32.HI R43, RZ, 0x1f, R12 ;  /* 0x0000001fff2b7819 */ /* 0x001fc8000001160c */
[----:B------:R-:W-:-:S05]  /*0940*/  LEA.HI.SX32 R43, R12, R43, 0x1e ;  /* 0x0000002b0c2b7211 */ /* 0x000fca00078ff2ff */
[----:B------:R-:W-:Y:S01]  /*0950*/  IMAD R10, R43, -0xa, R10 ;  /* 0xfffffff62b0a7824 */ /* 0x000fe200078e020a */
[----:B------:R-:W-:-:S04]  /*0960*/  SHF.L.U32 R43, R45, 0x3, RZ ;  /* 0x000000032d2b7819 */ /* 0x000fc800000006ff */
[----:B------:R-:W-:-:S04]  /*0970*/  IADD3 R12, R10, -0x1, R43 ;  /* 0xffffffff0a0c7810 */ /* 0x000fc80007ffe02b */
[----:B------:R-:W-:-:S13]  /*0980*/  ISETP.GT.U32.AND P5, PT, R12, 0x37, PT ;  /* 0x000000370c00780c */ /* 0x000fda0003fa4070 */
[----:B------:R-:W-:Y:S05]  /*0990*/  @P5 BRA `(.L_x_3) ;  /* 0x000000b000005947 */ /* 0x000fea0003800000 */
[----:B------:R-:W-:Y:S01]  /*09a0*/  IADD3 R12, R22, 0x200, RZ ;  /* 0x00000200160c7810 */ /* 0x000fe20007ffe0ff */
[----:B------:R-:W-:-:S04]  /*09b0*/  IMAD R45, R20, 0x1c0, R43 ;  /* 0x000001c0142d7824 */ /* 0x000fc800078e022b */
[----:B------:R-:W-:Y:S01]  /*09c0*/  IMAD.HI R12, R12, 0x66666667, RZ ;  /* 0x666666670c0c7827 */ /* 0x000fe200078e02ff */
[----:B------:R-:W-:-:S04]  /*09d0*/  IADD3 R10, R45, -0x39, R10 ;  /* 0xffffffc72d0a7810 */ /* 0x000fc80007ffe00a */
[----:B------:R-:W-:-:S04]  /*09e0*/  SHF.R.U32.HI R43, RZ, 0x1f, R12 ;  /* 0x0000001fff2b7819 */ /* 0x000fc8000001160c */
[----:B------:R-:W-:-:S05]  /*09f0*/  LEA.HI.SX32 R43, R12, R43, 0x1b ;  /* 0x0000002b0c2b7211 */ /* 0x000fca00078fdaff */
[----:B------:R-:W-:Y:S01]  /*0a00*/  IMAD R10, R43, 0xc40, R10 ;  /* 0x00000c402b0a7824 */ /* 0x000fe200078e020a */
[----:B------:R-:W-:-:S03]  /*0a10*/  HFMA2.MMA R43, -RZ, RZ, 0, 2.384185791015625e-07 ;  /* 0x00000004ff2b7435 */ /* 0x000fc600000001ff */
[----:B------:R-:W-:-:S07]  /*0a20*/  IMAD R10, R17, 0x38, R10 ;  /* 0x00000038110a7824 */ /* 0x000fce00078e020a */
[----:B------:R-:W-:-:S05]  /*0a30*/  IMAD.WIDE R42, R10, R43, c[0x0][0x160] ;  /* 0x000058000a2a7625 */ /* 0x000fca00078e022b */
[----:B------:R0:W5:Y:S02]  /*0a40*/  LDG.E.CONSTANT R65, [R42.64] ;  /* 0x000000042a417981 */ /* 0x000164000c1e9900 */
.L_x_3:
[----:B------:R-:W-:Y:S05]  /*0a50*/  BSYNC B0 ;  /* 0x0000000000007941 */ /* 0x000fea0003800000 */
.L_x_2:
[----:B------:R-:W-:Y:S01]  /*0a60*/  BSSY B0, `(.L_x_4) ;  /* 0x0000018000007945 */ /* 0x000fe20003800000 */
[----:B------:R-:W-:Y:S05]  /*0a70*/  @!P2 BRA `(.L_x_5) ;  /* 0x000001600000a947 */ /* 0x000fea0003800000 */
[----:B------:R-:W-:Y:S02]  /*0a80*/  IADD3 R10, R22, 0x4, RZ ;  /* 0x00000004160a7810 */ /* 0x000fe40007ffe0ff */
[----:B------:R-:W-:-:S03]  /*0a90*/  LEA.HI R45, R6, R7, RZ, 0x1e ;  /* 0x00000007062d7211 */ /* 0x000fc600078ff0ff */
[----:B------:R-:W-:-:S04]  /*0aa0*/  IMAD.HI R12, R10, 0x66666667, RZ ;  /* 0x666666670a0c7827 */ /* 0x000fc800078e02ff */
[----:B------:R-:W-:Y:S01]  /*0ab0*/  IMAD R45, R45, -0x7, R5 ;  /* 0xfffffff92d2d7824 */ /* 0x000fe200078e0205 */
[----:B0-----:R-:W-:-:S04]  /*0ac0*/  SHF.R.U32.HI R43, RZ, 0x1f, R12 ;  /* 0x0000001fff2b7819 */ /* 0x001fc8000001160c */
[----:B------:R-:W-:Y:S02]  /*0ad0*/  LEA.HI.SX32 R43, R12, R43, 0x1e ;  /* 0x0000002b0c2b7211 */ /* 0x000fe400078ff2ff */
[----:B------:R-:W-:-:S03]  /*0ae0*/  SHF.L.U32 R45, R45, 0x3, RZ ;  /* 0x000000032d2d7819 */ /* 0x000fc600000006ff */
[----:B------:R-:W-:-:S05]  /*0af0*/  IMAD R43, R43, -0xa, R10 ;  /* 0xfffffff62b2b7824 */ /* 0x000fca00078e020a */
[----:B------:R-:W-:-:S04]  /*0b00*/  IADD3 R10, R43, -0x1, R45 ;  /* 0xffffffff2b0a7810 */ /* 0x000fc80007ffe02d */
[----:B------:R-:W-:-:S13]  /*0b10*/  ISETP.GT.U32.AND P5, PT, R10, 0x37, PT ;  /* 0x000000370a00780c */ /* 0x000fda0003fa4070 */
[----:B------:R-:W-:Y:S05]  /*0b20*/  @P5 BRA `(.L_x_5) ;  /* 0x000000b000005947 */ /* 0x000fea0003800000 */
[----:B------:R-:W-:Y:S01]  /*0b30*/  IADD3 R10, R22, 0x400, RZ ;  /* 0x00000400160a7810 */ /* 0x000fe20007ffe0ff */
[----:B------:R-:W-:-:S04]  /*0b40*/  IMAD R12, R20, 0x1c0, R45 ;  /* 0x000001c0140c7824 */ /* 0x000fc800078e022d */
[----:B------:R-:W-:Y:S01]  /*0b50*/  IMAD.HI R10, R10, 0x66666667, RZ ;  /* 0x666666670a0a7827 */ /* 0x000fe200078e02ff */
[----:B------:R-:W-:Y:S02]  /*0b60*/  IADD3 R12, R12, -0x39, R43 ;  /* 0xffffffc70c0c7810 */ /* 0x000fe40007ffe02b */
[----:B------:R-:W-:Y:S02]  /*0b70*/  MOV R43, 0x4 ;  /* 0x00000004002b7802 */ /* 0x000fe40000000f00 */
[----:B------:R-:W-:-:S04]  /*0b80*/  SHF.R.U32.HI R45, RZ, 0x1f, R10 ;  /* 0x0000001fff2d7819 */ /* 0x000fc8000001160a */
[----:B------:R-:W-:-:S05]  /*0b90*/  LEA.HI.SX32 R45, R10, R45, 0x1b ;  /* 0x0000002d0a2d7211 */ /* 0x000fca00078fdaff */
[----:B------:R-:W-:-:S04]  /*0ba0*/  IMAD R12, R45, 0xc40, R12 ;  /* 0x00000c402d0c7824 */ /* 0x000fc800078e020c */
[----:B------:R-:W-:-:S04]  /*0bb0*/  IMAD R12, R3, 0x38, R12 ;  /* 0x00000038030c7824 */ /* 0x000fc800078e020c */
[----:B------:R-:W-:-:S05]  /*0bc0*/  IMAD.WIDE R42, R12, R43, c[0x0][0x160] ;  /* 0x000058000c2a7625 */ /* 0x000fca00078e022b */
[----:B------:R0:W5:Y:S02]  /*0bd0*/  LDG.E.CONSTANT R63, [R42.64] ;  /* 0x000000042a3f7981 */ /* 0x000164000c1e9900 */
.L_x_5:
[----:B------:R-:W-:Y:S05]  /*0be0*/  BSYNC B0 ;  /* 0x0000000000007941 */ /* 0x000fea0003800000 */
.L_x_4:
        /* <DEDUP_REMOVED lines=22> */
[----:B------:R-:W-:-:S06]  /*0d50*/  IMAD.WIDE R12, R12, R13, c[0x0][0x160] ;  /* 0x000058000c0c7625 */ /* 0x000fcc00078e020d */
[----:B------:R0:W5:Y:S02]  /*0d60*/  LDG.E.CONSTANT R13, [R12.64] ;  /* 0x000000040c0d7981 */ /* 0x000164000c1e9900 */
.L_x_7:
[----:B------:R-:W-:Y:S05]  /*0d70*/  BSYNC B0 ;  /* 0x0000000000007941 */ /* 0x000fea0003800000 */
.L_x_6:
[----:B------:R-:W-:Y:S01]  /*0d80*/  BSSY B0, `(.L_x_8) ;  /* 0x0000018000007945 */ /* 0x000fe20003800000 */
[----:B------:R-:W-:Y:S05]  /*0d90*/  @!P4 BRA `(.L_x_9) ;  /* 0x000001600000c947 */ /* 0x000fea0003800000 */
[----:B------:R-:W-:Y:S02]  /*0da0*/  IADD3 R10, R22, 0x8, RZ ;  /* 0x00000008160a7810 */ /* 0x000fe40007ffe0ff */
[----:B------:R-:W-:-:S03]  /*0db0*/  LEA.HI R45, R6, R7, RZ, 0x1e ;  /* 0x00000007062d7211 */ /* 0x000fc600078ff0ff */
[----:B0-----:R-:W-:-:S04]  /*0dc0*/  IMAD.HI R12, R10, 0x66666667, RZ ;  /* 0x666666670a0c7827 */ /* 0x001fc800078e02ff */
[----:B------:R-:W-:Y:S01]  /*0dd0*/  IMAD R45, R45, -0x7, R5 ;  /* 0xfffffff92d2d7824 */ /* 0x000fe200078e0205 */
[----:B------:R-:W-:-:S04]  /*0de0*/  SHF.R.U32.HI R43, RZ, 0x1f, R12 ;  /* 0x0000001fff2b7819 */ /* 0x000fc8000001160c */
        /* <DEDUP_REMOVED lines=13> */
[----:B------:R-:W-:-:S03]  /*0ec0*/  MOV R15, 0x4 ;  /* 0x00000004000f7802 */ /* 0x000fc60000000f00 */
[----:B------:R-:W-:-:S04]  /*0ed0*/  IMAD R12, R21, 0x38, R12 ;  /* 0x00000038150c7824 */ /* 0x000fc800078e020c */
[----:B------:R-:W-:-:S06]  /*0ee0*/  IMAD.WIDE R14, R12, R15, c[0x0][0x160] ;  /* 0x000058000c0e7625 */ /* 0x000fcc00078e020f */
[----:B------:R0:W5:Y:S02]  /*0ef0*/  LDG.E.CONSTANT R15, [R14.64] ;  /* 0x000000040e0f7981 */ /* 0x000164000c1e9900 */
.L_x_9:
[----:B------:R-:W-:Y:S05]  /*0f00*/  BSYNC B0 ;  /* 0x0000000000007941 */ /* 0x000fea0003800000 */
.L_x_8:
[----:B------:R-:W-:Y:S01]  /*0f10*/  BSSY B0, `(.L_x_10) ;  /* 0x0000012000007945 */ /* 0x000fe20003800000 */
[----:B------:R-:W-:Y:S05]  /*0f20*/  @!P6 BRA `(.L_x_11) ;  /* 0x000001000000e947 */ /* 0x000fea0003800000 */
[----:B0-----:R-:W-:Y:S02]  /*0f30*/  LEA.HI R43, R6, R7, RZ, 0x1e ;  /* 0x00000007062b7211 */ /* 0x001fe400078ff0ff */
        /* <DEDUP_REMOVED lines=8> */
[----:B------:R-:W-:-:S04]  /*0fc0*/  HFMA2.MMA R26, -RZ, RZ, 0, 2.384185791015625e-07 ;  /* 0x00000004ff1a7435 */ /* 0x000fc800000001ff */
[----:B------:R-:W-:-:S05]  /*0fd0*/  IADD3 R10, R10, 0x187c7, RZ ;  /* 0x000187c70a0a7810 */ /* 0x000fca0007ffe0ff */
[----:B------:R-:W-:-:S05]  /*0fe0*/  IMAD R10, R25, 0xc40, R10 ;  /* 0x00000c40190a7824 */ /* 0x000fca00078e020a */
[----:B------:R-:W-:-:S05]  /*0ff0*/  LEA R27, R43, R10, 0x3 ;  /* 0x0000000a2b1b7211 */ /* 0x000fca00078e18ff */
[----:B------:R-:W-:-:S04]  /*1000*/  IMAD R27, R2, 0x38, R27 ;  /* 0x00000038021b7824 */ /* 0x000fc800078e021b */
[----:B------:R-:W-:-:S06]  /*1010*/  IMAD.WIDE R26, R27, R26, c[0x0][0x160] ;  /* 0x000058001b1a7625 */ /* 0x000fcc00078e021a */
[----:B------:R0:W5:Y:S02]  /*1020*/  LDG.E.CONSTANT R27, [R26.64] ;  /* 0x000000041a1b7981 */ /* 0x000164000c1e9900 */
.L_x_11:
[----:B------:R-:W-:Y:S05]  /*1030*/  BSYNC B0 ;  /* 0x0000000000007941 */ /* 0x000fea0003800000 */
.L_x_10:
[----:B------:R-:W-:Y:S01]  /*1040*/  BSSY B0, `(.L_x_12) ;  /* 0x0000018000007945 */ /* 0x000fe20003800000 */
[----:B------:R-:W-:Y:S05]  /*1050*/  @!P1 BRA `(.L_x_13) ;  /* 0x0000016000009947 */ /* 0x000fea0003800000 */
[----:B------:R-:W-:Y:S02]  /*1060*/  IADD3 R10, R22, 0x2, RZ ;  /* 0x00000002160a7810 */ /* 0x000fe40007ffe0ff */
[----:B0-----:R-:W-:-:S03]  /*1070*/  LEA.HI R43, R6, R7, RZ, 0x1e ;  /* 0x00000007062b7211 */ /* 0x001fc600078ff0ff */
[----:B------:R-:W-:-:S04]  /*1080*/  IMAD.HI R12, R10, 0x66666667, RZ ;  /* 0x666666670a0c7827 */ /* 0x000fc800078e02ff */
        /* <DEDUP_REMOVED lines=19> */
.L_x_13:
[----:B------:R-:W-:Y:S05]  /*11c0*/  BSYNC B0 ;  /* 0x0000000000007941 */ /* 0x000fea0003800000 */
.L_x_12:
        /* <DEDUP_REMOVED lines=16> */
[----:B------:R-:W-:Y:S01]  /*12d0*/  IADD3 R12, R43, -0x39, R12 ;  /* 0xffffffc72b0c7810 */ /* 0x000fe20007ffe00c */
[----:B------:R-:W-:-:S03]  /*12e0*/  HFMA2.MMA R43, -RZ, RZ, 0, 2.384185791015625e-07 ;  /* 0x00000004ff2b7435 */ /* 0x000fc600000001ff */
[----:B------:R-:W-:-:S04]  /*12f0*/  SHF.R.U32.HI R31, RZ, 0x1f, R10 ;  /* 0x0000001fff1f7819 */ /* 0x000fc8000001160a */
[----:B------:R-:W-:-:S05]  /*1300*/  LEA.HI.SX32 R31, R10, R31, 0x1b ;  /* 0x0000001f0a1f7211 */ /* 0x000fca00078fdaff */
[----:B------:R-:W-:-:S04]  /*1310*/  IMAD R10, R31, 0xc40, R12 ;  /* 0x00000c401f0a7824 */ /* 0x000fc800078e020c */
[----:B------:R-:W-:-:S04]  /*1320*/  IMAD R10, R3, 0x38, R10 ;  /* 0x00000038030a7824 */ /* 0x000fc800078e020a */
[----:B------:R-:W-:-:S05]  /*1330*/  IMAD.WIDE R42, R10, R43, c[0x0][0x160] ;  /* 0x000058000a2a7625 */ /* 0x000fca00078e022b */
[----:B------:R0:W5:Y:S02]  /*1340*/  LDG.E.CONSTANT R31, [R42.64] ;  /* 0x000000042a1f7981 */ /* 0x000164000c1e9900 */
.L_x_15:
[----:B------:R-:W-:Y:S05]  /*1350*/  BSYNC B0 ;  /* 0x0000000000007941 */ /* 0x000fea0003800000 */
.L_x_14:
        /* <DEDUP_REMOVED lines=24> */
.L_x_17:
[----:B------:R-:W-:Y:S05]  /*14e0*/  BSYNC B0 ;  /* 0x0000000000007941 */ /* 0x000fea0003800000 */
.L_x_16:
        /* <DEDUP_REMOVED lines=24> */
.L_x_19:
[----:B------:R-:W-:Y:S05]  /*1670*/  BSYNC B0 ;  /* 0x0000000000007941 */ /* 0x000fea0003800000 */
.L_x_18:
        /* <DEDUP_REMOVED lines=12> */
[----:B------:R-:W-:-:S05]  /*1740*/  IADD3 R10, R10, 0x30fc7, RZ ;  /* 0x00030fc70a0a7810 */ /* 0x000fca0007ffe0ff */
[----:B------:R-:W-:-:S05]  /*1750*/  IMAD R10, R25, 0xc40, R10 ;  /* 0x00000c40190a7824 */ /* 0x000fca00078e020a */
[----:B------:R-:W-:-:S05]  /*1760*/  LEA R43, R43, R10, 0x3 ;  /* 0x0000000a2b2b7211 */ /* 0x000fca00078e18ff */
[----:B------:R-:W-:-:S04]  /*1770*/  IMAD R43, R2, 0x38, R43 ;  /* 0x00000038022b7824 */ /* 0x000fc800078e022b */
[----:B------:R-:W-:-:S05]  /*1780*/  IMAD.WIDE R42, R43, R42, c[0x0][0x160] ;  /* 0x000058002b2a7625 */ /* 0x000fca00078e022a */
[----:B------:R0:W5:Y:S02]  /*1790*/  LDG.E.CONSTANT R51, [R42.64] ;  /* 0x000000042a337981 */ /* 0x000164000c1e9900 */
.L_x_21:
[----:B------:R-:W-:Y:S05]  /*17a0*/  BSYNC B0 ;  /* 0x0000000000007941 */ /* 0x000fea0003800000 */
.L_x_20:
        /* <DEDUP_REMOVED lines=24> */
.L_x_23:
[----:B------:R-:W-:Y:S05]  /*1930*/  BSYNC B0 ;  /* 0x0000000000007941 */ /* 0x000fea0003800000 */
.L_x_22:
        /* <DEDUP_REMOVED lines=22> */
[----:B------:R-:W-:-:S05]  /*1aa0*/  IMAD.WIDE R42, R10, R43, c[0x0][0x160] ;  /* 0x000058000a2a7625 */ /* 0x000fca00078e022b */
[----:B------:R0:W5:Y:S02]  /*1ab0*/  LDG.E.CONSTANT R55, [R42.64] ;  /* 0x000000042a377981 */ /* 0x000164000c1e9900 */
.L_x_25:
[----:B------:R-:W-:Y:S05]  /*1ac0*/  BSYNC B0 ;  /* 0x0000000000007941 */ /* 0x000fea0003800000 */
.L_x_24:
        /* <DEDUP_REMOVED lines=24> */
.L_x_27:
[----:B------:R-:W-:Y:S05]  /*1c50*/  BSYNC B0 ;  /* 0x0000000000007941 */ /* 0x000fea0003800000 */
.L_x_26:
        /* <DEDUP_REMOVED lines=24> */
.L_x_29:
[----:B------:R-:W-:Y:S05]  /*1de0*/  BSYNC B0 ;  /* 0x0000000000007941 */ /* 0x000fea0003800000 */
.L_x_28:
[----:B------:R-:W-:Y:S01]  /*1df0*/  ISETP.GT.AND P5, PT, R22, 0x17f, PT ;  /* 0x0000017f1600780c */ /* 0x000fe20003fa4270 */
[----:B0-----:R-:W-:Y:S01]  /*1e00*/  @!P0 IMAD R26, R20, 0x1c0, R18 ;  /* 0x000001c0141a8824 */ /* 0x001fe200078e0212 */
[C---:B------:R-:W-:Y:S02]  /*1e10*/  @!P0 IADD3 R10, R22.reuse, 0x200, RZ ;  /* 0x00000200160a8810 */ /* 0x040fe40007ffe0ff */
[C---:B------:R-:W-:Y:S02]  /*1e20*/  @!P0 IADD3 R14, R22.reuse, 0xc00, RZ ;  /* 0x00000c00160e8810 */ /* 0x040fe40007ffe0ff */
[----:B------:R-:W-:Y:S01]  /*1e30*/  @!P0 IADD3 R24, R22, 0x1600, RZ ;  /* 0x0000160016188810 */ /* 0x000fe20007ffe0ff */
[----:B------:R-:W-:Y:S01]  /*1e40*/  @!P0 IMAD.HI R12, R10, 0x66666667, RZ ;  /* 0x666666670a0c8827 */ /* 0x000fe200078e02ff */
[----:B------:R-:W-:-:S03]  /*1e50*/  @!P0 IADD3 R69, R26, -0x1, RZ ;  /* 0xffffffff1a458810 */ /* 0x000fc60007ffe0ff */
[----:B------:R-:W-:Y:S01]  /*1e60*/  @!P0 IMAD.HI R14, R14, 0x66666667, RZ ;  /* 0x666666670e0e8827 */ /* 0x000fe200078e02ff */
[----:B------:R-:W-:-:S03]  /*1e70*/  @!P0 SHF.R.U32.HI R43, RZ, 0x1f, R12 ;  /* 0x0000001fff2b8819 */ /* 0x000fc6000001160c */
[----:B------:R-:W-:Y:S01]  /*1e80*/  @!P5 IMAD.HI R10, R22, 0x55555556, RZ ;  /* 0x55555556160ad827 */ /* 0x000fe200078e02ff */
[----:B------:R-:W-:Y:S02]  /*1e90*/  @!P0 SHF.R.U32.HI R47, RZ, 0x1f, R14 ;  /* 0x0000001fff2f8819 */ /* 0x000fe4000001160e */
[----:B------:R-:W-:Y:S01]  /*1ea0*/  @!P0 LEA.HI.SX32 R45, R12, R43, 0x1b ;  /* 0x0000002b0c2d8211 */ /* 0x000fe200078fdaff */
[----:B------:R-:W-:Y:S01]  /*1eb0*/  @!P0 IMAD.HI R24, R24, 0x66666667, RZ ;  /* 0x6666666718188827 */ /* 0x000fe200078e02ff */
[----:B------:R-:W-:Y:S02]  /*1ec0*/  @!P0 LEA.HI.SX32 R47, R14, R47, 0x1b ;  /* 0x0000002f0e2f8211 */ /* 0x000fe400078fdaff */
[----:B------:R-:W-:Y:S01]  /*1ed0*/  @!P5 LEA.HI R43, R10, R10, RZ, 0x1 ;  /* 0x0000000a0a2bd211 */ /* 0x000fe200078f08ff */
[C---:B------:R-:W-:Y:S01]  /*1ee0*/  @!P0 IMAD R14, R20.reuse, 0x1c0, R18 ;  /* 0x000001c0140e8824 */ /* 0x040fe200078e0212 */
[----:B------:R-:W-:Y:S01]  /*1ef0*/  @!P0 SHF.R.U32.HI R67, RZ, 0x1f, R24 ;  /* 0x0000001fff438819 */ /* 0x000fe20000011618 */
[----:B------:R-:W-:-:S02]  /*1f00*/  @!P0 IMAD R12, R20, 0x1c0, R18 ;  /* 0x000001c0140c8824 */ /* 0x000fc400078e0212 */
[C---:B------:R-:W-:Y:S01]  /*1f10*/  @!P5 IMAD R10, R43.reuse, -0x3, R22 ;  /* 0xfffffffd2b0ad824 */ /* 0x040fe200078e0216 */
[----:B------:R-:W-:Y:S02]  /*1f20*/  @!P0 IADD3 R14, R14, -0x1, RZ ;  /* 0xffffffff0e0e8810 */ /* 0x000fe40007ffe0ff */
[----:B------:R-:W-:Y:S01]  /*1f30*/  @!P0 LEA.HI.SX32 R24, R24, R67, 0x1b ;  /* 0x0000004318188211 */ /* 0x000fe200078fdaff */
[----:B------:R-:W-:Y:S01]  /*1f40*/  @!P5 IMAD R67, R43, 0x9, R10 ;  /* 0x000000092b43d824 */ /* 0x000fe200078e020a */
[----:B------:R-:W-:Y:S01]  /*1f50*/  @!P0 IADD3 R12, R12, -0x1, RZ ;  /* 0xffffffff0c0c8810 */ /* 0x000fe20007ffe0ff */
[----:B------:R-:W-:Y:S01]  /*1f60*/  @!P0 IMAD R10, R47, 0xc40, R14 ;  /* 0x00000c402f0a8824 */ /* 0x000fe200078e020e */
[----:B------:R-:W-:Y:S01]  /*1f70*/  HFMA2.MMA R47, -RZ, RZ, 0, 0 ;  /* 0x00000000ff2f7435 */ /* 0x000fe200000001ff */
[----:B------:R-:W-:Y:S01]  /*1f80*/  @!P0 IMAD R14, R24, 0xc40, R69 ;  /* 0x00000c40180e8824 */ /* 0x000fe200078e0245 */
[----:B------:R-:W-:Y:S01]  /*1f90*/  HFMA2.MMA R43, -RZ, RZ, 0, 0 ;  /* 0x00000000ff2b7435 */ /* 0x000fe200000001ff */
[----:B------:R-:W-:Y:S01]  /*1fa0*/  @!P0 IMAD R12, R45, 0xc40, R12 ;  /* 0x00000c402d0c8824 */ /* 0x000fe200078e020c */
[----:B------:R-:W-:Y:S01]  /*1fb0*/  MOV R45, RZ ;  /* 0x000000ff002d7202 */ /* 0x000fe20000000f00 */
[----:B------:R-:W-:-:S02]  /*1fc0*/  @!P0 IMAD R71, R17, 0x38, R10 ;  /* 0x0000003811478824 */ /* 0x000fc400078e020a */
[C---:B------:R-:W-:Y:S02]  /*1fd0*/  @!P0 IMAD R69, R17.reuse, 0x38, R12 ;  /* 0x0000003811458824 */ /* 0x040fe400078e020c */
[----:B------:R-:W-:Y:S02]  /*1fe0*/  @!P0 IMAD R73, R17, 0x38, R14 ;  /* 0x0000003811498824 */ /* 0x000fe400078e020e */
[----:B------:R-:W-:-:S04]  /*1ff0*/  @!P5 IMAD.WIDE R66, R67, R0, c[0x0][0x168] ;  /* 0x00005a004342d625 */ /* 0x000fc800078e0200 */
[-C--:B------:R-:W-:Y:S02]  /*2000*/  @!P0 IMAD.WIDE R68, R69, R0.reuse, c[0x0][0x160] ;  /* 0x0000580045448625 */ /* 0x080fe400078e0200 */
[----:B------:R0:W5:Y:S02]  /*2010*/  @!P5 LDG.E.CONSTANT R67, [R66.64] ;  /* 0x000000044243d981 */ /* 0x000164000c1e9900 */
[-C--:B------:R-:W-:Y:S02]  /*2020*/  @!P0 IMAD.WIDE R70, R71, R0.reuse, c[0x0][0x160] ;  /* 0x0000580047468625 */ /* 0x080fe400078e0200 */
[----:B------:R0:W5:Y:S02]  /*2030*/  @!P0 LDG.E.CONSTANT R47, [R68.64] ;  /* 0x00000004442f8981 */ /* 0x000164000c1e9900 */
[----:B------:R-:W-:Y:S02]  /*2040*/  @!P0 IMAD.WIDE R72, R73, R0, c[0x0][0x160] ;  /* 0x0000580049488625 */ /* 0x000fe400078e0200 */
[----:B------:R0:W5:Y:S04]  /*2050*/  @!P0 LDG.E.CONSTANT R45, [R70.64] ;  /* 0x00000004462d8981 */ /* 0x000168000c1e9900 */
[----:B------:R0:W5:Y:S01]  /*2060*/  @!P0 LDG.E.CONSTANT R43, [R72.64] ;  /* 0x00000004482b8981 */ /* 0x000162000c1e9900 */
[----:B------:R-:W-:-:S03]  /*2070*/  IADD3 R10, R22, 0x4, RZ ;  /* 0x00000004160a7810 */ /* 0x000fc60007ffe0ff */
[----:B-----5:R-:W-:Y:S04]  /*2080*/  STS [R22.X4], R61 ;  /* 0x0000003d16007388 */ /* 0x020fe80000004800 */
[----:B------:R-:W-:Y:S04]  /*2090*/  STS [R22.X4+0x800], R65 ;  /* 0x0008004116007388 */ /* 0x000fe80000004800 */
        /* <DEDUP_REMOVED lines=10> */
[----:B------:R-:W-:Y:S01]  /*2140*/  STS [R22.X4+0x7000], R59 ;  /* 0x0070003b16007388 */ /* 0x000fe20000004800 */
[----:B------:R-:W-:-:S03]  /*2150*/  IMAD.HI R12, R10, 0x66666667, RZ ;  /* 0x666666670a0c7827 */ /* 0x000fc600078e02ff */
[----:B------:R1:W-:Y:S01]  /*2160*/  STS [R22.X4+0x1800], R13 ;  /* 0x0018000d16007388 */ /* 0x0003e20000004800 */
[----:B------:R-:W-:Y:S01]  /*2170*/  BSSY B0, `(.L_x_30) ;  /* 0x0000019000007945 */ /* 0x000fe20003800000 */
[----:B-1----:R-:W-:-:S04]  /*2180*/  SHF.R.U32.HI R13, RZ, 0x1f, R12 ;  /* 0x0000001fff0d7819 */ /* 0x002fc8000001160c */
[----:B------:R-:W-:Y:S02]  /*2190*/  LEA.HI.SX32 R13, R12, R13, 0x1e ;  /* 0x0000000d0c0d7211 */ /* 0x000fe400078ff2ff */
[----:B------:R-:W-:Y:S01]  /*21a0*/  IADD3 R12, R22, 0x6, RZ ;  /* 0x00000006160c7810 */ /* 0x000fe20007ffe0ff */
[----:B------:R1:W-:Y:S02]  /*21b0*/  STS [R22.X4+0x3000], R29 ;  /* 0x0030001d16007388 */ /* 0x0003e40000004800 */
[----:B-1----:R-:W-:Y:S01]  /*21c0*/  IMAD R29, R13, -0xa, R10 ;  /* 0xfffffff60d1d7824 */ /* 0x002fe200078e020a */
[----:B------:R-:W-:Y:S01]  /*21d0*/  MOV R13, RZ ;  /* 0x000000ff000d7202 */ /* 0x000fe20000000f00 */
[----:B------:R-:W-:Y:S01]  /*21e0*/  IMAD.HI R10, R12, 0x66666667, RZ ;  /* 0x666666670c0a7827 */ /* 0x000fe200078e02ff */
        /* <DEDUP_REMOVED lines=9> */
[----:B------:R-:W-:-:S05]  /*2280*/  IMAD R8, R20, 0x1c0, R9 ;  /* 0x000001c014087824 */ /* 0x000fca00078e0209 */
[----:B------:R-:W-:-:S05]  /*2290*/  IADD3 R8, R8, 0x497c7, RZ ;  /* 0x000497c708087810 */ /* 0x000fca0007ffe0ff */
[----:B------:R-:W-:-:S05]  /*22a0*/  IMAD R8, R25, 0xc40, R8 ;  /* 0x00000c4019087824 */ /* 0x000fca00078e0208 */
[----:B------:R-:W-:Y:S01]  /*22b0*/  LEA R9, R15, R8, 0x3 ;  /* 0x000000080f097211 */ /* 0x000fe200078e18ff */
[----:B------:R-:W-:-:S04]  /*22c0*/  HFMA2.MMA R8, -RZ, RZ, 0, 2.384185791015625e-07 ;  /* 0x00000004ff087435 */ /* 0x000fc800000001ff */
[----:B------:R-:W-:-:S06]  /*22d0*/  IMAD R9, R2, 0x38, R9 ;  /* 0x0000003802097824 */ /* 0x000fcc00078e0209 */
[----:B------:R-:W-:-:S05]  /*22e0*/  IMAD.WIDE R8, R9, R8, c[0x0][0x160] ;  /* 0x0000580009087625 */ /* 0x000fca00078e0208 */
[----:B------:R0:W5:Y:S02]  /*22f0*/  LDG.E.CONSTANT R13, [R8.64] ;  /* 0x00000004080d7981 */ /* 0x000164000c1e9900 */
.L_x_31:
[----:B0-----:R-:W-:Y:S05]  /*2300*/  BSYNC B0 ;  /* 0x0000000000007941 */ /* 0x001fea0003800000 */
.L_x_30:
[----:B-----5:R0:W-:Y:S01]  /*2310*/  STS [R22.X4+0x7800], R13 ;  /* 0x0078000d16007388 */ /* 0x0201e20000004800 */
[----:B------:R-:W-:Y:S01]  /*2320*/  SHF.R.U32.HI R9, RZ, 0x1f, R10 ;  /* 0x0000001fff097819 */ /* 0x000fe2000001160a */
[----:B------:R-:W-:Y:S01]  /*2330*/  BSSY B0, `(.L_x_32) ;  /* 0x000001f000007945 */ /* 0x000fe20003800000 */
[----:B------:R-:W-:Y:S02]  /*2340*/  LEA R29, R16, R29, 0x3 ;  /* 0x0000001d101d7211 */ /* 0x000fe400078e18ff */
[----:B------:R-:W-:Y:S02]  /*2350*/  LEA.HI.SX32 R9, R10, R9, 0x1e ;  /* 0x000000090a097211 */ /* 0x000fe400078ff2ff */
[----:B------:R-:W-:-:S03]  /*2360*/  IADD3 R32, R29, -0x1, RZ ;  /* 0xffffffff1d207810 */ /* 0x000fc60007ffe0ff */
[----:B------:R-:W-:Y:S01]  /*2370*/  IMAD R9, R9, -0xa, R12 ;  /* 0xfffffff609097824 */ /* 0x000fe200078e020c */
[----:B------:R-:W-:-:S04]  /*2380*/  ISETP.GT.U32.AND P6, PT, R32, 0x37, PT ;  /* 0x000000372000780c */ /* 0x000fc80003fc4070 */
[----:B------:R-:W-:Y:S02]  /*2390*/  LEA R27, R16, R9, 0x3 ;  /* 0x00000009101b7211 */ /* 0x000fe400078e18ff */
[----:B------:R-:W-:Y:S01]  /*23a0*/  MOV R9, RZ ;  /* 0x000000ff00097202 */ /* 0x000fe20000000f00 */
[----:B------:R-:W-:Y:S05]  /*23b0*/  @!P1 BRA `(.L_x_33) ;  /* 0x0000016000009947 */ /* 0x000fea0003800000 */
[----:B0-----:R-:W-:Y:S02]  /*23c0*/  IADD3 R8, R22, 0x2, RZ ;  /* 0x0000000216087810 */ /* 0x001fe40007ffe0ff */
[----:B------:R-:W-:-:S03]  /*23d0*/  LEA.HI R13, R6, R7, RZ, 0x1e ;  /* 0x00000007060d7211 */ /* 0x000fc600078ff0ff */
        /* <DEDUP_REMOVED lines=20> */
.L_x_33:
[----:B0-----:R-:W-:Y:S05]  /*2520*/  BSYNC B0 ;  /* 0x0000000000007941 */ /* 0x001fea0003800000 */
.L_x_32:
[----:B------:R-:W-:Y:S01]  /*2530*/  IADD3 R34, R27, -0x1, RZ ;  /* 0xffffffff1b227810 */ /* 0x000fe20007ffe0ff */
[----:B-----5:R0:W-:Y:S01]  /*2540*/  STS [R22.X4+0x8000], R9 ;  /* 0x0080000916007388 */ /* 0x0201e20000004800 */
[C---:B------:R-:W-:Y:S01]  /*2550*/  @!P0 IADD3 R13, R22.reuse, 0x2000, RZ ;  /* 0x00002000160d8810 */ /* 0x040fe20007ffe0ff */
[----:B------:R-:W-:Y:S01]  /*2560*/  BSSY B0, `(.L_x_34) ;  /* 0x000002b000007945 */ /* 0x000fe20003800000 */
[C---:B------:R-:W-:Y:S02]  /*2570*/  @!P6 IADD3 R8, R22.reuse, 0x400, RZ ;  /* 0x000004001608e810 */ /* 0x040fe40007ffe0ff */
[C---:B------:R-:W-:Y:S01]  /*2580*/  @!P6 IADD3 R12, R22.reuse, 0x1800, RZ ;  /* 0x00001800160ce810 */ /* 0x040fe20007ffe0ff */
[----:B------:R-:W-:Y:S01]  /*2590*/  @!P0 IMAD.HI R14, R13, 0x66666667, RZ ;  /* 0x666666670d0e8827 */ /* 0x000fe200078e02ff */
[----:B------:R-:W-:Y:S02]  /*25a0*/  @!P6 IADD3 R10, R22, 0xe00, RZ ;  /* 0x00000e00160ae810 */ /* 0x000fe40007ffe0ff */
[----:B------:R-:W-:Y:S01]  /*25b0*/  ISETP.GT.U32.AND P1, PT, R34, 0x37, PT ;  /* 0x000000372200780c */ /* 0x000fe20003f24070 */
[----:B------:R-:W-:Y:S01]  /*25c0*/  @!P6 IMAD.HI R8, R8, 0x66666667, RZ ;  /* 0x666666670808e827 */ /* 0x000fe200078e02ff */
[----:B------:R-:W-:-:S03]  /*25d0*/  @!P0 SHF.R.U32.HI R31, RZ, 0x1f, R14 ;  /* 0x0000001fff1f8819 */ /* 0x000fc6000001160e */
[----:B------:R-:W-:Y:S01]  /*25e0*/  @!P6 IMAD.HI R12, R12, 0x66666667, RZ ;  /* 0x666666670c0ce827 */ /* 0x000fe200078e02ff */
[----:B0-----:R-:W-:Y:S02]  /*25f0*/  @!P6 SHF.R.U32.HI R9, RZ, 0x1f, R8 ;  /* 0x0000001fff09e819 */ /* 0x001fe40000011608 */
[----:B------:R-:W-:Y:S01]  /*2600*/  @!P0 LEA.HI.SX32 R26, R14, R31, 0x1b ;  /* 0x0000001f0e1a8211 */ /* 0x000fe200078fdaff */
[----:B------:R-:W-:Y:S01]  /*2610*/  @!P6 IMAD.HI R10, R10, 0x66666667, RZ ;  /* 0x666666670a0ae827 */ /* 0x000fe200078e02ff */
[----:B------:R-:W-:Y:S02]  /*2620*/  @!P6 SHF.R.U32.HI R15, RZ, 0x1f, R12 ;  /* 0x0000001fff0fe819 */ /* 0x000fe4000001160c */
[----:B------:R-:W-:Y:S02]  /*2630*/  @!P6 LEA.HI.SX32 R31, R8, R9, 0x1b ;  /* 0x00000009081fe211 */ /* 0x000fe400078fdaff */
[----:B------:R-:W-:Y:S02]  /*2640*/  @!P6 SHF.R.U32.HI R13, RZ, 0x1f, R10 ;  /* 0x0000001fff0de819 */ /* 0x000fe4000001160a */
[----:B------:R-:W-:-:S02]  /*2650*/  @!P6 LEA.HI.SX32 R42, R12, R15, 0x1b ;  /* 0x0000000f0c2ae211 */ /* 0x000fc400078fdaff */
[----:B------:R-:W-:Y:S02]  /*2660*/  @!P6 LEA.HI.SX32 R24, R10, R13, 0x1b ;  /* 0x0000000d0a18e211 */ /* 0x000fe400078fdaff */
[C---:B------:R-:W-:Y:S02]  /*2670*/  @!P6 IADD3 R14, R22.reuse, 0x2200, RZ ;  /* 0x00002200160ee810 */ /* 0x040fe40007ffe0ff */
[----:B------:R-:W-:Y:S02]  /*2680*/  @!P1 IADD3 R12, R22, 0x600, RZ ;  /* 0x00000600160c9810 */ /* 0x000fe40007ffe0ff */
[----:B------:R-:W-:Y:S01]  /*2690*/  MOV R9, RZ ;  /* 0x000000ff00097202 */ /* 0x000fe20000000f00 */
[----:B------:R-:W-:Y:S05]  /*26a0*/  @!P2 BRA `(.L_x_35) ;  /* 0x000001600000a947 */ /* 0x000fea0003800000 */
[----:B------:R-:W-:Y:S02]  /*26b0*/  IADD3 R8, R22, 0x4, RZ ;  /* 0x0000000416087810 */ /* 0x000fe40007ffe0ff */
        /* <DEDUP_REMOVED lines=21> */
.L_x_35:
[----:B------:R-:W-:Y:S05]  /*2810*/  BSYNC B0 ;  /* 0x0000000000007941 */ /* 0x000fea0003800000 */
.L_x_34:
[----:B------:R-:W-:Y:S01]  /*2820*/  @!P6 IMAD.HI R28, R14, 0x66666667, RZ ;  /* 0x666666670e1ce827 */ /* 0x000fe200078e02ff */
[C---:B------:R-:W-:Y:S01]  /*2830*/  @!P1 IADD3 R14, R22.reuse, 0x1a00, RZ ;  /* 0x00001a00160e9810 */ /* 0x040fe20007ffe0ff */
[----:B-----5:R1:W-:Y:S01]  /*2840*/  STS [R22.X4+0x8800], R9 ;  /* 0x0088000916007388 */ /* 0x0203e20000004800 */
[----:B0-----:R-:W-:Y:S01]  /*2850*/  @!P1 IADD3 R8, R22, 0x1000, RZ ;  /* 0x0000100016089810 */ /* 0x001fe20007ffe0ff */
[----:B------:R-:W-:Y:S01]  /*2860*/  @!P1 IMAD.HI R12, R12, 0x66666667, RZ ;  /* 0x666666670c0c9827 */ /* 0x000fe200078e02ff */
[----:B------:R-:W-:Y:S01]  /*2870*/  @!P6 SHF.R.U32.HI R33, RZ, 0x1f, R28 ;  /* 0x0000001fff21e819 */ /* 0x000fe2000001161c */
[----:B------:R-:W-:Y:S02]  /*2880*/  BSSY B0, `(.L_x_36) ;  /* 0x0000029000007945 */ /* 0x000fe40003800000 */
[----:B------:R-:W-:Y:S01]  /*2890*/  @!P0 IMAD R15, R20, 0x1c0, R18 ;  /* 0x000001c0140f8824 */ /* 0x000fe200078e0212 */
[----:B------:R-:W-:Y:S01]  /*28a0*/  @!P1 SHF.R.U32.HI R13, RZ, 0x1f, R12 ;  /* 0x0000001fff0d9819 */ /* 0x000fe2000001160c */
[----:B------:R-:W-:Y:S01]  /*28b0*/  @!P1 IMAD.HI R14, R14, 0x66666667, RZ ;  /* 0x666666670e0e9827 */ /* 0x000fe200078e02ff */
[----:B------:R-:W-:-:S02]  /*28c0*/  @!P6 LEA.HI.SX32 R46, R28, R33, 0x1b ;  /* 0x000000211c2ee211 */ /* 0x000fc400078fdaff */
[----:B------:R-:W-:Y:S01]  /*28d0*/  @!P0 IADD3 R49, R15, -0x1, RZ ;  /* 0xffffffff0f318810 */ /* 0x000fe20007ffe0ff */
[----:B------:R-:W-:Y:S01]  /*28e0*/  @!P1 IMAD.HI R10, R8, 0x66666667, RZ ;  /* 0x66666667080a9827 */ /* 0x000fe200078e02ff */
[----:B------:R-:W-:Y:S02]  /*28f0*/  @!P1 SHF.R.U32.HI R15, RZ, 0x1f, R14 ;  /* 0x0000001fff0f9819 */ /* 0x000fe4000001160e */
[----:B------:R-:W-:Y:S01]  /*2900*/  @!P1 LEA.HI.SX32 R33, R12, R13, 0x1b ;  /* 0x0000000d0c219211 */ /* 0x000fe200078fdaff */
[C-C-:B-1----:R-:W-:Y:S01]  /*2910*/  @!P6 IMAD R9, R20.reuse, 0x1c0, R29.reuse ;  /* 0x000001c01409e824 */ /* 0x142fe200078e021d */
[----:B------:R-:W-:Y:S01]  /*2920*/  @!P1 SHF.R.U32.HI R13, RZ, 0x1f, R10 ;  /* 0x0000001fff0d9819 */ /* 0x000fe2000001160a */
[----:B------:R-:W-:Y:S01]  /*2930*/  @!P6 IMAD R8, R20, 0x1c0, R29 ;  /* 0x000001c01408e824 */ /* 0x000fe200078e021d */
[----:B------:R-:W-:Y:S01]  /*2940*/  @!P1 LEA.HI.SX32 R44, R14, R15, 0x1b ;  /* 0x0000000f0e2c9211 */ /* 0x000fe200078fdaff */
[----:B------:R-:W-:Y:S01]  /*2950*/  @!P0 IMAD R14, R26, 0xc40, R49 ;  /* 0x00000c401a0e8824 */ /* 0x000fe200078e0231 */
[----:B------:R-:W-:-:S02]  /*2960*/  @!P1 LEA.HI.SX32 R40, R10, R13, 0x1b ;  /* 0x0000000d0a289211 */ /* 0x000fc400078fdaff */
[----:B------:R-:W-:Y:S02]  /*2970*/  @!P6 IADD3 R49, R9, -0x1, RZ ;  /* 0xffffffff0931e810 */ /* 0x000fe40007ffe0ff */
[----:B------:R-:W-:Y:S02]  /*2980*/  @!P6 IADD3 R10, R8, -0x1, RZ ;  /* 0xffffffff080ae810 */ /* 0x000fe40007ffe0ff */
        /* <DEDUP_REMOVED lines=24> */
.L_x_37:
[----:B------:R-:W-:Y:S05]  /*2b10*/  BSYNC B0 ;  /* 0x0000000000007941 */ /* 0x000fea0003800000 */
.L_x_36:
[----:B------:R-:W-:Y:S01]  /*2b20*/  @!P6 IMAD R12, R24, 0xc40, R49 ;  /* 0x00000c40180ce824 */ /* 0x000fe200078e0231 */
[----:B-----5:R1:W-:Y:S01]  /*2b30*/  STS [R22.X4+0x9000], R9 ;  /* 0x0090000916007388 */ /* 0x0203e20000004800 */
[C-C-:B------:R-:W-:Y:S01]  /*2b40*/  @!P6 IMAD R15, R20.reuse, 0x1c0, R29.reuse ;  /* 0x000001c0140fe824 */ /* 0x140fe200078e021d */
[----:B------:R-:W-:Y:S01]  /*2b50*/  BSSY B0, `(.L_x_38) ;  /* 0x0000027000007945 */ /* 0x000fe20003800000 */
[C---:B------:R-:W-:Y:S02]  /*2b60*/  @!P6 IMAD R26, R20.reuse, 0x1c0, R29 ;  /* 0x000001c0141ae824 */ /* 0x040fe400078e021d */
[C-C-:B0-----:R-:W-:Y:S01]  /*2b70*/  @!P1 IMAD R8, R20.reuse, 0x1c0, R27.reuse ;  /* 0x000001c014089824 */ /* 0x141fe200078e021b */
[----:B------:R-:W-:Y:S01]  /*2b80*/  @!P6 IADD3 R15, R15, -0x1, RZ ;  /* 0xffffffff0f0fe810 */ /* 0x000fe20007ffe0ff */
[C-C-:B------:R-:W-:Y:S02]  /*2b90*/  @!P1 IMAD R13, R20.reuse, 0x1c0, R27.reuse ;  /* 0x000001c0140d9824 */ /* 0x140fe400078e021b */
[----:B------:R-:W-:Y:S01]  /*2ba0*/  @!P1 IMAD R24, R20, 0x1c0, R27 ;  /* 0x000001c014189824 */ /* 0x000fe200078e021b */
[----:B------:R-:W-:Y:S01]  /*2bb0*/  @!P1 IADD3 R8, R8, -0x1, RZ ;  /* 0xffffffff08089810 */ /* 0x000fe20007ffe0ff */
[----:B------:R-:W-:Y:S01]  /*2bc0*/  @!P6 IMAD R10, R31, 0xc40, R10 ;  /* 0x00000c401f0ae824 */ /* 0x000fe200078e020a */
[----:B------:R-:W-:Y:S01]  /*2bd0*/  @!P6 IADD3 R31, R26, -0x1, RZ ;  /* 0xffffffff1a1fe810 */ /* 0x000fe20007ffe0ff */
[----:B------:R-:W-:Y:S01]  /*2be0*/  @!P6 IMAD R42, R42, 0xc40, R15 ;  /* 0x00000c402a2ae824 */ /* 0x000fe200078e020f */
[----:B------:R-:W-:Y:S01]  /*2bf0*/  @!P1 IADD3 R13, R13, -0x1, RZ ;  /* 0xffffffff0d0d9810 */ /* 0x000fe20007ffe0ff */
[----:B------:R-:W-:Y:S01]  /*2c00*/  @!P1 IMAD R36, R33, 0xc40, R8 ;  /* 0x00000c4021249824 */ /* 0x000fe200078e0208 */
[----:B-1----:R-:W-:Y:S01]  /*2c10*/  @!P1 IADD3 R9, R24, -0x1, RZ ;  /* 0xffffffff18099810 */ /* 0x002fe20007ffe0ff */
[----:B------:R-:W-:-:S02]  /*2c20*/  @!P6 IMAD R46, R46, 0xc40, R31 ;  /* 0x00000c402e2ee824 */ /* 0x000fc400078e021f */
[----:B------:R-:W-:Y:S02]  /*2c30*/  @!P1 IMAD R40, R40, 0xc40, R13 ;  /* 0x00000c4028289824 */ /* 0x000fe400078e020d */
[----:B------:R-:W-:Y:S01]  /*2c40*/  @!P1 IMAD R44, R44, 0xc40, R9 ;  /* 0x00000c402c2c9824 */ /* 0x000fe200078e0209 */
        /* <DEDUP_REMOVED lines=23> */
.L_x_39:
[----:B------:R-:W-:Y:S05]  /*2dc0*/  BSYNC B0 ;  /* 0x0000000000007941 */ /* 0x000fea0003800000 */
.L_x_38:
[C---:B------:R-:W-:Y:S01]  /*2dd0*/  LOP3.LUT R26, R22.reuse, 0x8, RZ, 0xc0, !PT ;  /* 0x00000008161a7812 */ /* 0x040fe200078ec0ff */
[----:B-----5:R-:W-:Y:S01]  /*2de0*/  STS [R22.X4+0x9800], R11 ;  /* 0x0098000b16007388 */ /* 0x020fe20000004800 */
[C---:B------:R-:W-:Y:S01]  /*2df0*/  LOP3.LUT R31, R22.reuse, 0x7, RZ, 0xc0, !PT ;  /* 0x00000007161f7812 */ /* 0x040fe200078ec0ff */
[----:B------:R-:W-:Y:S01]  /*2e00*/  @!P6 IMAD R7, R3, 0x38, R10 ;  /* 0x000000380307e824 */ /* 0x000fe200078e020a */
[----:B------:R-:W-:Y:S01]  /*2e10*/  SHF.R.S32.HI R28, RZ, 0x4, R22 ;  /* 0x00000004ff1c7819 */ /* 0x000fe20000011416 */
[----:B------:R-:W-:Y:S01]  /*2e20*/  @!P5 STS [R22.X4+0xa000], R67 ;  /* 0x00a000431600d388 */ /* 0x000fe20000004800 */
[----:B0-----:R-:W-:Y:S01]  /*2e30*/  @!P1 IADD3 R4, R22, 0x2400, RZ ;  /* 0x0000240016049810 */ /* 0x001fe20007ffe0ff */
[----:B------:R-:W-:Y:S01]  /*2e40*/  HFMA2.MMA R61, -RZ, RZ, 0, 0 ;  /* 0x00000000ff3d7435 */ /* 0x000fe200000001ff */
[----:B------:R-:W-:Y:S01]  /*2e50*/  SHF.R.U32.HI R26, RZ, 0x3, R26 ;  /* 0x00000003ff1a7819 */ /* 0x000fe2000001161a */
[----:B------:R-:W-:Y:S01]  /*2e60*/  IMAD R5, R28, 0x140, R31 ;  /* 0x000001401c057824 */ /* 0x000fe200078e021f */
[----:B------:R-:W-:Y:S01]  /*2e70*/  MOV R63, RZ ;  /* 0x000000ff003f7202 */ /* 0x000fe20000000f00 */
[----:B------:R-:W-:Y:S01]  /*2e80*/  @!P1 IMAD.HI R48, R4, 0x66666667, RZ ;  /* 0x6666666704309827 */ /* 0x000fe200078e02ff */
[----:B------:R-:W-:-:S03]  /*2e90*/  HFMA2.MMA R49, -RZ, RZ, 0, 0 ;  /* 0x00000000ff317435 */ /* 0x000fc600000001ff */
[----:B------:R-:W-:Y:S01]  /*2ea0*/  IMAD R4, R28, 0x30, RZ ;  /* 0x000000301c047824 */ /* 0x000fe200078e02ff */
[----:B------:R-:W-:Y:S06]  /*2eb0*/  BAR.SYNC 0x0 ;  /* 0x0000000000007b1d */ /* 0x000fec0000000000 */
[----:B------:R-:W-:Y:S01]  /*2ec0*/  IMAD R24, R26, 0x28, R5 ;  /* 0x000000281a187824 */ /* 0x000fe200078e0205 */
[----:B------:R-:W-:Y:S01]  /*2ed0*/  LDS.128 R8, [R4+0xa000] ;  /* 0x00a0000004087984 */ /* 0x000fe20000000c00 */
[----:B------:R-:W-:Y:S01]  /*2ee0*/  @!P6 IMAD R13, R3, 0x38, R12 ;  /* 0x00000038030de824 */ /* 0x000fe200078e020c */
[----:B------:R-:W-:Y:S01]  /*2ef0*/  @!P1 SHF.R.U32.HI R51, RZ, 0x1f, R48 ;  /* 0x0000001fff339819 */ /* 0x000fe20000011630 */
[----:B------:R-:W-:Y:S01]  /*2f00*/  @!P1 IMAD R50, R20, 0x1c0, R27 ;  /* 0x000001c014329824 */ /* 0x000fe200078e021b */
[----:B------:R-:W-:Y:S01]  /*2f10*/  LDS R5, [R24.X4] ;  /* 0x0000000018057984 */ /* 0x000fe20000004800 */
[----:B------:R-:W-:Y:S01]  /*2f20*/  @!P6 IMAD.WIDE R6, R7, R0, c[0x0][0x160] ;  /* 0x000058000706e625 */ /* 0x000fe200078e0200 */
[----:B------:R-:W-:-:S02]  /*2f30*/  @!P1 LEA.HI.SX32 R48, R48, R51, 0x1b ;  /* 0x0000003330309211 */ /* 0x000fc400078fdaff */
[----:B------:R-:W0:Y:S01]  /*2f40*/  LDS R71, [R24.X4+0x28] ;  /* 0x0000280018477984 */ /* 0x000e220000004800 */
[----:B------:R-:W-:-:S03]  /*2f50*/  @!P0 IMAD R15, R17, 0x38, R14 ;  /* 0x00000038110f8824 */ /* 0x000fc600078e020e */
[----:B------:R-:W1:Y:S01]  /*2f60*/  LDS R38, [R24.X4+0x2c] ;  /* 0x00002c0018267984 */ /* 0x000e620000004800 */
[----:B------:R-:W-:-:S03]  /*2f70*/  @!P1 IMAD R55, R23, 0x38, R36 ;  /* 0x0000003817379824 */ /* 0x000fc600078e0224 */
[----:B------:R-:W2:Y:S01]  /*2f80*/  LDS R33, [R24.X4+0x4] ;  /* 0x0000040018217984 */ /* 0x000ea20000004800 */
[----:B------:R-:W-:-:S03]  /*2f90*/  @!P6 IMAD.WIDE R12, R13, R0, c[0x0][0x160] ;  /* 0x000058000d0ce625 */ /* 0x000fc600078e0200 */
[----:B------:R-:W3:Y:S04]  /*2fa0*/  LDS R73, [R24.X4+0x50] ;  /* 0x0000500018497984 */ /* 0x000ee80000004800 */
[----:B------:R-:W2:Y:S01]  /*2fb0*/  LDS R75, [R24.X4+0x78] ;  /* 0x00007800184b7984 */ /* 0x000ea20000004800 */
[----:B------:R-:W-:Y:S01]  /*2fc0*/  @!P1 IADD3 R59, R50, -0x1, RZ ;  /* 0xffffffff323b9810 */ /* 0x000fe20007ffe0ff */
[----:B------:R-:W-:Y:S01]  /*2fd0*/  @!P0 IMAD.WIDE R14, R15, R0, c[0x0][0x160] ;  /* 0x000058000f0e8625 */ /* 0x000fe200078e0200 */
[----:B------:R-:W-:Y:S01]  /*2fe0*/  HFMA2.MMA R53, -RZ, RZ, 0, 0 ;  /* 0x00000000ff357435 */ /* 0x000fe200000001ff */
[----:B------:R0:W4:Y:S01]  /*2ff0*/  @!P6 LDG.E.CONSTANT R63, [R6.64] ;  /* 0x00000004063fe981 */ /* 0x000122000c1e9900 */
[----:B------:R-:W-:Y:S01]  /*3000*/  MOV R65, RZ ;  /* 0x000000ff00417202 */ /* 0x000fe20000000f00 */
[----:B------:R-:W-:-:S02]  /*3010*/  @!P6 IMAD R69, R3, 0x38, R46 ;  /* 0x000000380345e824 */ /* 0x000fc400078e022e */
[----:B------:R-:W-:Y:S01]  /*3020*/  @!P6 IMAD R57, R3, 0x38, R42 ;  /* 0x000000380339e824 */ /* 0x000fe200078e022a */
[----:B------:R0:W4:Y:S01]  /*3030*/  @!P6 LDG.E.CONSTANT R61, [R12.64] ;  /* 0x000000040c3de981 */ /* 0x000122000c1e9900 */
[----:B------:R-:W-:-:S03]  /*3040*/  MOV R51, RZ ;  /* 0x000000ff00337202 */ /* 0x000fc60000000f00 */
[----:B------:R0:W4:Y:S02]  /*3050*/  @!P0 LDG.E.CONSTANT R49, [R14.64] ;  /* 0x000000040e318981 */ /* 0x000124000c1e9900 */
[-C--:B0-----:R-:W-:Y:S01]  /*3060*/  @!P1 IMAD.WIDE R6, R55, R0.reuse, c[0x0][0x160] ;  /* 0x0000580037069625 */ /* 0x081fe200078e0200 */
[----:B------:R-:W-:Y:S01]  /*3070*/  HFMA2.MMA R55, -RZ, RZ, 0, 0 ;  /* 0x00000000ff377435 */ /* 0x000fe200000001ff */
[----:B------:R-:W-:Y:S02]  /*3080*/  LDS R46, [R24.X4+0x1b8] ;  /* 0x0001b800182e7984 */ /* 0x000fe40000004800 */
[-C--:B------:R-:W-:Y:S02]  /*3090*/  @!P6 IMAD.WIDE R68, R69, R0.reuse, c[0x0][0x160] ;  /* 0x000058004544e625 */ /* 0x080fe400078e0200 */
[----:B------:R0:W4:Y:S02]  /*30a0*/  @!P1 LDG.E.CONSTANT R65, [R6.64] ;  /* 0x0000000406419981 */ /* 0x000124000c1e9900 */
[----:B------:R-:W-:Y:S01]  /*30b0*/  @!P1 IMAD R12, R48, 0xc40, R59 ;  /* 0x00000c40300c9824 */ /* 0x000fe200078e023b */
[----:B------:R-:W-:Y:S01]  /*30c0*/  HFMA2.MMA R59, -RZ, RZ, 0, 0 ;  /* 0x00000000ff3b7435 */ /* 0x000fe200000001ff */
[----:B------:R-:W-:Y:S01]  /*30d0*/  @!P6 IMAD.WIDE R14, R57, R0, c[0x0][0x160] ;  /* 0x00005800390ee625 */ /* 0x000fe200078e0200 */
[----:B------:R1:W4:Y:S03]  /*30e0*/  @!P6 LDG.E.CONSTANT R53, [R68.64] ;  /* 0x000000044435e981 */ /* 0x000326000c1e9900 */
[----:B------:R-:W-:Y:S01]  /*30f0*/  FFMA R36, R8, R71, RZ ;  /* 0x0000004708247223 */ /* 0x000fe200000000ff */
[----:B------:R2:W4:Y:S01]  /*3100*/  @!P6 LDG.E.CONSTANT R51, [R14.64] ;  /* 0x000000040e33e981 */ /* 0x000522000c1e9900 */
[----:B------:R-:W-:-:S02]  /*3110*/  @!P1 IMAD R13, R23, 0x38, R40 ;  /* 0x00000038170d9824 */ /* 0x000fc400078e0228 */
[----:B0-----:R-:W-:Y:S01]  /*3120*/  FFMA R6, R8, R5, RZ ;  /* 0x0000000508067223 */ /* 0x001fe200000000ff */
[----:B------:R-:W-:Y:S01]  /*3130*/  LDS R48, [R24.X4+0x7c] ;  /* 0x00007c0018307984 */ /* 0x000fe20000004800 */
[----:B------:R-:W-:Y:S02]  /*3140*/  @!P1 IMAD R77, R23, 0x38, R12 ;  /* 0x00000038174d9824 */ /* 0x000fe400078e020c */
[----:B-1----:R-:W-:Y:S01]  /*3150*/  FFMA R69, R38, R9, R36 ;  /* 0x0000000926457223 */ /* 0x002fe20000000024 */
[----:B------:R-:W0:Y:S01]  /*3160*/  LDS R5, [R24.X4+0x54] ;  /* 0x0000540018057984 */ /* 0x000e220000004800 */
[----:B------:R-:W-:-:S03]  /*3170*/  @!P1 IMAD.WIDE R12, R13, R0, c[0x0][0x160] ;  /* 0x000058000d0c9625 */ /* 0x000fc600078e0200 */
[----:B------:R-:W-:Y:S01]  /*3180*/  LDS R40, [R24.X4+0x190] ;  /* 0x0001900018287984 */ /* 0x000fe20000004800 */
[----:B--2---:R-:W-:-:S03]  /*3190*/  @!P1 IMAD.WIDE R14, R77, R0, c[0x0][0x160] ;  /* 0x000058004d0e9625 */ /* 0x004fc600078e0200 */
[----:B------:R1:W2:Y:S01]  /*31a0*/  @!P1 LDG.E.CONSTANT R59, [R12.64] ;  /* 0x000000040c3b9981 */ /* 0x0002a2000c1e9900 */
[----:B------:R-:W-:Y:S02]  /*31b0*/  FFMA R33, R33, R9, R6 ;  /* 0x0000000921217223 */ /* 0x000fe40000000006 */
[C---:B---3--:R-:W-:Y:S01]  /*31c0*/  FFMA R38, R8.reuse, R73, RZ ;  /* 0x0000004908267223 */ /* 0x048fe200000000ff */
[----:B------:R-:W3:Y:S01]  /*31d0*/  LDS R6, [R24.X4+0x140] ;  /* 0x0001400018067984 */ /* 0x000ee20000004800 */
[----:B------:R-:W-:-:S03]  /*31e0*/  FFMA R42, R8, R75, RZ ;  /* 0x0000004b082a7223 */ /* 0x000fc600000000ff */
[----:B------:R-:W3:Y:S01]  /*31f0*/  LDS R8, [R24.X4+0x168] ;  /* 0x0001680018087984 */ /* 0x000ee20000004800 */
[----:B------:R-:W-:-:S03]  /*3200*/  @!P1 IMAD R67, R23, 0x38, R44 ;  /* 0x0000003817439824 */ /* 0x000fc600078e022c */
[----:B------:R1:W2:Y:S04]  /*3210*/  @!P1 LDG.E.CONSTANT R55, [R14.64] ;  /* 0x000000040e379981 */ /* 0x0002a8000c1e9900 */
[----:B------:R-:W-:Y:S04]  /*3220*/  LDS R7, [R24.X4+0x144] ;  /* 0x0001440018077984 */ /* 0x000fe80000004800 */
[----:B------:R-:W-:Y:S04]  /*3230*/  LDS R36, [R24.X4+0x16c] ;  /* 0x00016c0018247984 */ /* 0x000fe80000004800 */
[----:B-1----:R-:W1:Y:S04]  /*3240*/  LDS.128 R12, [R4+0xa010] ;  /* 0x00a01000040c7984 */ /* 0x002e680000000c00 */
[----:B------:R-:W1:Y:S04]  /*3250*/  LDS R44, [R24.X4+0x194] ;  /* 0x00019400182c7984 */ /* 0x000e680000004800 */
[----:B------:R-:W1:Y:S01]  /*3260*/  LDS R50, [R24.X4+0x1bc] ;  /* 0x0001bc0018327984 */ /* 0x000e620000004800 */
[----:B------:R-:W-:Y:S01]  /*3270*/  MOV R57, RZ ;  /* 0x000000ff00397202 */ /* 0x000fe20000000f00 */
[----:B------:R-:W-:-:S02]  /*3280*/  @!P1 IMAD.WIDE R66, R67, R0, c[0x0][0x160] ;  /* 0x0000580043429625 */ /* 0x000fc400078e0200 */
[----:B------:R-:W-:Y:S02]  /*3290*/  LDS R73, [R24.X4+0x2f8] ;  /* 0x0002f80018497984 */ /* 0x000fe40000004800 */
[-C--:B0-----:R-:W-:Y:S02]  /*32a0*/  FFMA R71, R5, R9.reuse, R38 ;  /* 0x0000000905477223 */ /* 0x081fe40000000026 */
[----:B------:R-:W-:Y:S01]  /*32b0*/  FFMA R79, R48, R9, R42 ;  /* 0x00000009304f7223 */ /* 0x000fe2000000002a */
[----:B------:R0:W2:Y:S01]  /*32c0*/  @!P1 LDG.E.CONSTANT R57, [R66.64] ;  /* 0x0000000442399981 */ /* 0x0000a2000c1e9900 */
[----:B---3--:R-:W-:-:S03]  /*32d0*/  FFMA R5, R6, R11, RZ ;  /* 0x0000000b06057223 */ /* 0x008fc600000000ff */
[----:B------:R-:W-:Y:S01]  /*32e0*/  LDS R48, [R24.X4+0x3f0] ;  /* 0x0003f00018307984 */ /* 0x000fe20000004800 */
[-C--:B------:R-:W-:Y:S02]  /*32f0*/  FFMA R9, R8, R11.reuse, RZ ;  /* 0x0000000b08097223 */ /* 0x080fe400000000ff */
[-C--:B0-----:R-:W-:Y:S02]  /*3300*/  FFMA R67, R40, R11.reuse, RZ ;  /* 0x0000000b28437223 */ /* 0x081fe400000000ff */
[----:B------:R-:W-:Y:S02]  /*3310*/  FFMA R11, R46, R11, RZ ;  /* 0x0000000b2e0b7223 */ /* 0x000fe400000000ff */
[----:B------:R-:W-:Y:S01]  /*3320*/  LDS R46, [R24.X4+0x2fc] ;  /* 0x0002fc00182e7984 */ /* 0x000fe20000004800 */
[-C--:B-1----:R-:W-:Y:S02]  /*3330*/  FFMA R40, R7, R12.reuse, R5 ;  /* 0x0000000c07287223 */ /* 0x082fe40000000005 */
[-C--:B------:R-:W-:Y:S01]  /*3340*/  FFMA R42, R36, R12.reuse, R9 ;  /* 0x0000000c242a7223 */ /* 0x080fe20000000009 */
[----:B------:R-:W0:Y:S01]  /*3350*/  LDS R5, [R24.X4+0x280] ;  /* 0x0002800018057984 */ /* 0x000e220000004800 */
[----:B------:R-:W-:-:S03]  /*3360*/  FFMA R44, R44, R12, R67 ;  /* 0x0000000c2c2c7223 */ /* 0x000fc60000000043 */
[----:B------:R-:W1:Y:S01]  /*3370*/  LDS R9, [R24.X4+0x2a8] ;  /* 0x0002a80018097984 */ /* 0x000e620000004800 */
[----:B------:R-:W-:-:S03]  /*3380*/  FFMA R38, R50, R12, R11 ;  /* 0x0000000c32267223 */ /* 0x000fc6000000000b */
[----:B------:R-:W3:Y:S04]  /*3390*/  LDS R67, [R24.X4+0x2d0] ;  /* 0x0002d00018437984 */ /* 0x000ee80000004800 */
[----:B------:R-:W3:Y:S04]  /*33a0*/  LDS R7, [R24.X4+0x284] ;  /* 0x0002840018077984 */ /* 0x000ee80000004800 */
[----:B------:R-:W3:Y:S04]  /*33b0*/  LDS R11, [R24.X4+0x2ac] ;  /* 0x0002ac00180b7984 */ /* 0x000ee80000004800 */
[----:B------:R-:W3:Y:S04]  /*33c0*/  LDS R36, [R24.X4+0x2d4] ;  /* 0x0002d40018247984 */ /* 0x000ee80000004800 */
[----:B------:R-:W-:Y:S01]  /*33d0*/  LDS R50, [R24.X4+0x3c8] ;  /* 0x0003c80018327984 */ /* 0x000fe20000004800 */
[----:B0-----:R-:W-:-:S02]  /*33e0*/  FFMA R6, R14, R5, RZ ;  /* 0x000000050e067223 */ /* 0x001fc400000000ff */
[C---:B-1----:R-:W-:Y:S02]  /*33f0*/  FFMA R8, R14.reuse, R9, RZ ;  /* 0x000000090e087223 */ /* 0x042fe400000000ff */
[C---:B---3--:R-:W-:Y:S02]  /*3400*/  FFMA R12, R14.reuse, R67, RZ ;  /* 0x000000430e0c7223 */ /* 0x048fe400000000ff */
[----:B------:R-:W-:Y:S01]  /*3410*/  FFMA R14, R14, R73, RZ ;  /* 0x000000490e0e7223 */ /* 0x000fe200000000ff */
[----:B------:R-:W-:Y:S01]  /*3420*/  LDS R67, [R24.X4+0x30] ;  /* 0x0000300018437984 */ /* 0x000fe20000004800 */
[----:B------:R-:W-:-:S03]  /*3430*/  FFMA R73, R7, R15, R6 ;  /* 0x0000000f07497223 */ /* 0x000fc60000000006 */
[----:B------:R-:W-:Y:S01]  /*3440*/  LDS.128 R4, [R4+0xa020] ;  /* 0x00a0200004047984 */ /* 0x000fe20000000c00 */
[----:B------:R-:W-:-:S03]  /*3450*/  FFMA R75, R11, R15, R8 ;  /* 0x0000000f0b4b7223 */ /* 0x000fc60000000008 */
[----:B------:R-:W0:Y:S01]  /*3460*/  LDS R8, [R24.X4+0x3c0] ;  /* 0x0003c00018087984 */ /* 0x000e220000004800 */
[----:B------:R-:W-:-:S03]  /*3470*/  FFMA R77, R36, R15, R12 ;  /* 0x0000000f244d7223 */ /* 0x000fc6000000000c */
[----:B------:R-:W1:Y:S01]  /*3480*/  LDS R12, [R24.X4+0x3c4] ;  /* 0x0003c400180c7984 */ /* 0x000e620000004800 */
[----:B------:R-:W-:-:S03]  /*3490*/  FFMA R81, R46, R15, R14 ;  /* 0x0000000f2e517223 */ /* 0x000fc6000000000e */
[----:B------:R-:W-:Y:S04]  /*34a0*/  LDS R14, [R24.X4+0x3e8] ;  /* 0x0003e800180e7984 */ /* 0x000fe80000004800 */
[----:B------:R-:W-:Y:S04]  /*34b0*/  LDS R15, [R24.X4+0x3ec] ;  /* 0x0003ec00180f7984 */ /* 0x000fe80000004800 */
[----:B------:R-:W-:Y:S04]  /*34c0*/  LDS R36, [R24.X4+0x414] ;  /* 0x0004140018247984 */ /* 0x000fe80000004800 */
[----:B------:R-:W-:Y:S01]  /*34d0*/  LDS R46, [R24.X4+0x418] ;  /* 0x00041800182e7984 */ /* 0x000fe20000004800 */
[----:B0-----:R-:W-:-:S03]  /*34e0*/  FFMA R9, R5, R8, RZ ;  /* 0x0000000805097223 */ /* 0x001fc600000000ff */
[----:B------:R-:W0:Y:S01]  /*34f0*/  LDS R8, [R24.X4+0x410] ;  /* 0x0004100018087984 */ /* 0x000e220000004800 */
[----:B-1----:R-:W-:Y:S02]  /*3500*/  FFMA R12, R12, R6, R9 ;  /* 0x000000060c0c7223 */ /* 0x002fe40000000009 */
[C---:B0-----:R-:W-:Y:S02]  /*3510*/  FFMA R9, R5.reuse, R8, RZ ;  /* 0x0000000805097223 */ /* 0x041fe400000000ff */
[----:B------:R-:W0:Y:S01]  /*3520*/  LDS R8, [R24.X4+0x438] ;  /* 0x0004380018087984 */ /* 0x000e220000004800 */
[C---:B------:R-:W-:Y:S02]  /*3530*/  FFMA R11, R5.reuse, R14, RZ ;  /* 0x0000000e050b7223 */ /* 0x040fe400000000ff */
[----:B0-----:R-:W-:Y:S02]  /*3540*/  FFMA R5, R5, R8, RZ ;  /* 0x0000000805057223 */ /* 0x001fe400000000ff */
[----:B------:R-:W0:Y:S01]  /*3550*/  LDS R8, [R24.X4+0x43c] ;  /* 0x00043c0018087984 */ /* 0x000e220000004800 */
[----:B------:R-:W-:-:S02]  /*3560*/  FFMA R14, R15, R6, R11 ;  /* 0x000000060f0e7223 */ /* 0x000fc4000000000b */
[----:B------:R-:W-:Y:S01]  /*3570*/  FFMA R36, R36, R6, R9 ;  /* 0x0000000624247223 */ /* 0x000fe20000000009 */
[----:B------:R-:W-:Y:S01]  /*3580*/  LDS R15, [R24.X4+0x8] ;  /* 0x00000800180f7984 */ /* 0x000fe20000004800 */
[----:B------:R-:W-:-:S03]  /*3590*/  FFMA R67, R67, R10, R69 ;  /* 0x0000000a43437223 */ /* 0x000fc60000000045 */
[----:B------:R-:W-:Y:S01]  /*35a0*/  LDS R9, [R24.X4+0x1c0] ;  /* 0x0001c00018097984 */ /* 0x000fe20000004800 */
[----:B0-----:R-:W-:-:S03]  /*35b0*/  FFMA R6, R8, R6, R5 ;  /* 0x0000000608067223 */ /* 0x001fc60000000005 */
[----:B------:R-:W0:Y:S04]  /*35c0*/  LDS R5, [R24.X4+0x58] ;  /* 0x0000580018057984 */ /* 0x000e280000004800 */
[----:B------:R-:W-:Y:S01]  /*35d0*/  LDS R8, [R24.X4+0x198] ;  /* 0x0001980018087984 */ /* 0x000fe20000004800 */
[----:B0-----:R-:W-:-:S03]  /*35e0*/  FFMA R69, R5, R10, R71 ;  /* 0x0000000a05457223 */ /* 0x001fc60000000047 */
[----:B------:R-:W0:Y:S04]  /*35f0*/  LDS R5, [R24.X4+0x148] ;  /* 0x0001480018057984 */ /* 0x000e280000004800 */
[----:B------:R-:W1:Y:S01]  /*3600*/  LDS R71, [R24.X4+0x80] ;  /* 0x0000800018477984 */ /* 0x000e620000004800 */
[----:B0-----:R-:W-:-:S03]  /*3610*/  FFMA R40, R5, R13, R40 ;  /* 0x0000000d05287223 */ /* 0x001fc60000000028 */
[----:B------:R-:W0:Y:S01]  /*3620*/  LDS R5, [R24.X4+0x170] ;  /* 0x0001700018057984 */ /* 0x000e220000004800 */
[-C--:B------:R-:W-:Y:S02]  /*3630*/  FFMA R44, R8, R13.reuse, R44 ;  /* 0x0000000d082c7223 */ /* 0x080fe4000000002c */
[----:B-1----:R-:W-:Y:S01]  /*3640*/  FFMA R71, R71, R10, R79 ;  /* 0x0000000a47477223 */ /* 0x002fe2000000004f */
[----:B------:R-:W1:Y:S01]  /*3650*/  LDS R8, [R24.X4+0x2b0] ;  /* 0x0002b00018087984 */ /* 0x000e620000004800 */
[----:B------:R-:W-:-:S03]  /*3660*/  FFMA R38, R9, R13, R38 ;  /* 0x0000000d09267223 */ /* 0x000fc60000000026 */
[----:B------:R-:W3:Y:S04]  /*3670*/  LDS R9, [R24.X4+0x2d8] ;  /* 0x0002d80018097984 */ /* 0x000ee80000004800 */
[----:B------:R-:W2:Y:S01]  /*3680*/  LDS R79, [R24.X4+0x300] ;  /* 0x00030000184f7984 */ /* 0x000ea20000004800 */
[----:B0-----:R-:W-:-:S03]  /*3690*/  FFMA R42, R5, R13, R42 ;  /* 0x0000000d052a7223 */ /* 0x001fc6000000002a */
[----:B------:R-:W0:Y:S01]  /*36a0*/  LDS R5, [R24.X4+0x288] ;  /* 0x0002880018057984 */ /* 0x000e220000004800 */
[----:B-1----:R-:W-:Y:S02]  /*36b0*/  FFMA R75, R8, R4, R75 ;  /* 0x00000004084b7223 */ /* 0x002fe4000000004b */
[----:B------:R-:W-:Y:S01]  /*36c0*/  FFMA R15, R15, R10, R33 ;  /* 0x0000000a0f0f7223 */ /* 0x000fe20000000021 */
[----:B------:R-:W-:Y:S01]  /*36d0*/  MOV R11, RZ ;  /* 0x000000ff000b7202 */ /* 0x000fe20000000f00 */
[-C--:B---3--:R-:W-:Y:S01]  /*36e0*/  FFMA R77, R9, R4.reuse, R77 ;  /* 0x00000004094d7223 */ /* 0x088fe2000000004d */
[----:B------:R-:W1:Y:S01]  /*36f0*/  LDS R13, [R24.X4+0x440] ;  /* 0x00044000180d7984 */ /* 0x000e620000004800 */
[----:B--2---:R-:W-:-:S03]  /*3700*/  FFMA R79, R79, R4, R81 ;  /* 0x000000044f4f7223 */ /* 0x004fc60000000051 */
[----:B------:R-:W-:Y:S06]  /*3710*/  BAR.SYNC 0x0 ;  /* 0x0000000000007b1d */ /* 0x000fec0000000000 */
[----:B0-----:R-:W-:Y:S01]  /*3720*/  FFMA R73, R5, R4, R73 ;  /* 0x0000000405497223 */ /* 0x001fe20000000049 */
[----:B------:R-:W-:-:S05]  /*3730*/  IADD3 R4, R22, 0x8, RZ ;  /* 0x0000000816047810 */ /* 0x000fca0007ffe0ff */
[----:B------:R-:W-:-:S05]  /*3740*/  IMAD.HI R5, R4, 0x66666667, RZ ;  /* 0x6666666704057827 */ /* 0x000fca00078e02ff */
[----:B------:R-:W-:-:S04]  /*3750*/  SHF.R.U32.HI R8, RZ, 0x1f, R5 ;  /* 0x0000001fff087819 */ /* 0x000fc80000011605 */
[----:B------:R-:W-:-:S05]  /*3760*/  LEA.HI.SX32 R5, R5, R8, 0x1e ;  /* 0x0000000805057211 */ /* 0x000fca00078ff2ff */
[----:B------:R-:W-:-:S05]  /*3770*/  IMAD R5, R5, -0xa, R4 ;  /* 0xfffffff605057824 */ /* 0x000fca00078e0204 */
[----:B------:R-:W-:-:S04]  /*3780*/  LEA R33, R16, R5, 0x3 ;  /* 0x0000000510217211 */ /* 0x000fc800078e18ff */
[----:B------:R-:W-:-:S04]  /*3790*/  IADD3 R10, R33, -0x1, RZ ;  /* 0xffffffff210a7810 */ /* 0x000fc80007ffe0ff */
[----:B------:R-:W-:-:S13]  /*37a0*/  ISETP.GT.U32.AND P0, PT, R10, 0x37, PT ;  /* 0x000000370a00780c */ /* 0x000fda0003f04070 */
[C---:B------:R-:W-:Y:S02]  /*37b0*/  @!P0 IADD3 R4, R22.reuse, 0x800, RZ ;  /* 0x0000080016048810 */ /* 0x040fe40007ffe0ff */
[----:B------:R-:W-:-:S03]  /*37c0*/  @!P0 IADD3 R8, R22, 0x1200, RZ ;  /* 0x0000120016088810 */ /* 0x000fc60007ffe0ff */
[----:B------:R-:W-:-:S04]  /*37d0*/  @!P0 IMAD.HI R4, R4, 0x66666667, RZ ;  /* 0x6666666704048827 */ /* 0x000fc800078e02ff */
[----:B------:R-:W-:Y:S01]  /*37e0*/  @!P0 IMAD.HI R8, R8, 0x66666667, RZ ;  /* 0x6666666708088827 */ /* 0x000fe200078e02ff */
[----:B------:R-:W-:-:S04]  /*37f0*/  @!P0 SHF.R.U32.HI R5, RZ, 0x1f, R4 ;  /* 0x0000001fff058819 */ /* 0x000fc80000011604 */
[----:B------:R-:W-:Y:S02]  /*3800*/  @!P0 SHF.R.U32.HI R9, RZ, 0x1f, R8 ;  /* 0x0000001fff098819 */ /* 0x000fe40000011608 */
[----:B------:R-:W-:Y:S01]  /*3810*/  @!P0 LEA.HI.SX32 R5, R4, R5, 0x1b ;  /* 0x0000000504058211 */ /* 0x000fe200078fdaff */
[--C-:B------:R-:W-:Y:S01]  /*3820*/  @!P0 IMAD R4, R20, 0x1c0, R33.reuse ;  /* 0x000001c014048824 */ /* 0x100fe200078e0221 */
[----:B------:R-:W-:Y:S01]  /*3830*/  @!P0 LEA.HI.SX32 R8, R8, R9, 0x1b ;  /* 0x0000000908088211 */ /* 0x000fe200078fdaff */
[----:B------:R-:W-:-:S03]  /*3840*/  @!P0 IMAD R9, R20, 0x1c0, R33 ;  /* 0x000001c014098824 */ /* 0x000fc600078e0221 */
[----:B------:R-:W-:Y:S02]  /*3850*/  @!P0 IADD3 R4, R4, -0x1, RZ ;  /* 0xffffffff04048810 */ /* 0x000fe40007ffe0ff */
[----:B------:R-:W-:-:S03]  /*3860*/  @!P0 IADD3 R9, R9, -0x1, RZ ;  /* 0xffffffff09098810 */ /* 0x000fc60007ffe0ff */
[----:B------:R-:W-:Y:S02]  /*3870*/  @!P0 IMAD R4, R5, 0xc40, R4 ;  /* 0x00000c4005048824 */ /* 0x000fe400078e0204 */
[----:B------:R-:W-:Y:S02]  /*3880*/  @!P0 IMAD R8, R8, 0xc40, R9 ;  /* 0x00000c4008088824 */ /* 0x000fe400078e0209 */
[C---:B------:R-:W-:Y:S02]  /*3890*/  @!P0 IMAD R5, R21.reuse, 0x38, R4 ;  /* 0x0000003815058824 */ /* 0x040fe400078e0204 */
[----:B------:R-:W-:Y:S01]  /*38a0*/  @!P0 IMAD R9, R21, 0x38, R8 ;  /* 0x0000003815098824 */ /* 0x000fe200078e0208 */
[----:B------:R-:W-:Y:S01]  /*38b0*/  @!P0 IADD3 R8, R22, 0x1c00, RZ ;  /* 0x00001c0016088810 */ /* 0x000fe20007ffe0ff */
[----:B------:R-:W-:-:S04]  /*38c0*/  @!P0 IMAD.WIDE R4, R5, R0, c[0x0][0x160] ;  /* 0x0000580005048625 */ /* 0x000fc800078e0200 */
[----:B------:R-:W-:Y:S01]  /*38d0*/  @!P0 IMAD.HI R8, R8, 0x66666667, RZ ;  /* 0x6666666708088827 */ /* 0x000fe200078e02ff */
[----:B------:R0:W2:Y:S03]  /*38e0*/  @!P0 LDG.E.CONSTANT R11, [R4.64] ;  /* 0x00000004040b8981 */ /* 0x0000a6000c1e9900 */
[----:B0-----:R-:W-:Y:S01]  /*38f0*/  @!P0 IMAD.WIDE R4, R9, R0, c[0x0][0x160] ;  /* 0x0000580009048625 */ /* 0x001fe200078e0200 */
[----:B------:R-:W-:-:S04]  /*3900*/  @!P0 SHF.R.U32.HI R9, RZ, 0x1f, R8 ;  /* 0x0000001fff098819 */ /* 0x000fc80000011608 */
[----:B------:R-:W-:Y:S01]  /*3910*/  @!P0 LEA.HI.SX32 R8, R8, R9, 0x1b ;  /* 0x0000000908088211 */ /* 0x000fe200078fdaff */
[----:B------:R-:W-:-:S05]  /*3920*/  @!P0 IMAD R9, R20, 0x1c0, R33 ;  /* 0x000001c014098824 */ /* 0x000fca00078e0221 */
[----:B------:R-:W-:Y:S01]  /*3930*/  @!P0 IADD3 R9, R9, -0x1, RZ ;  /* 0xffffffff09098810 */ /* 0x000fe20007ffe0ff */
[----:B------:R0:W-:Y:S04]  /*3940*/  STS [R22.X4+0x800], R47 ;  /* 0x0008002f16007388 */ /* 0x0001e80000004800 */
[----:B------:R-:W-:-:S04]  /*3950*/  @!P0 IMAD R8, R8, 0xc40, R9 ;  /* 0x00000c4008088824 */ /* 0x000fc800078e0209 */
[----:B------:R-:W-:Y:S01]  /*3960*/  @!P0 IMAD R9, R21, 0x38, R8 ;  /* 0x0000003815098824 */ /* 0x000fe200078e0208 */
[----:B0-----:R-:W-:Y:S01]  /*3970*/  HFMA2.MMA R47, -RZ, RZ, 0, 0 ;  /* 0x00000000ff2f7435 */ /* 0x001fe200000001ff */
[----:B------:R-:W-:-:S05]  /*3980*/  @!P0 IADD3 R8, R22, 0x2600, RZ ;  /* 0x0000260016088810 */ /* 0x000fca0007ffe0ff */
[----:B------:R-:W-:-:S04]  /*3990*/  @!P0 IMAD.HI R8, R8, 0x66666667, RZ ;  /* 0x6666666708088827 */ /* 0x000fc800078e02ff */
[----:B------:R0:W3:Y:S02]  /*39a0*/  @!P0 LDG.E.CONSTANT R47, [R4.64] ;  /* 0x00000004042f8981 */ /* 0x0000e4000c1e9900 */
[----:B0-----:R-:W-:Y:S01]  /*39b0*/  @!P0 IMAD.WIDE R4, R9, R0, c[0x0][0x160] ;  /* 0x0000580009048625 */ /* 0x001fe200078e0200 */
[----:B------:R-:W-:-:S04]  /*39c0*/  @!P0 SHF.R.U32.HI R9, RZ, 0x1f, R8 ;  /* 0x0000001fff098819 */ /* 0x000fc80000011608 */
[----:B------:R-:W-:Y:S01]  /*39d0*/  @!P0 LEA.HI.SX32 R8, R8, R9, 0x1b ;  /* 0x0000000908088211 */ /* 0x000fe200078fdaff */
[----:B------:R-:W-:-:S05]  /*39e0*/  @!P0 IMAD R9, R20, 0x1c0, R33 ;  /* 0x000001c014098824 */ /* 0x000fca00078e0221 */
[----:B------:R-:W-:Y:S01]  /*39f0*/  @!P0 IADD3 R9, R9, -0x1, RZ ;  /* 0xffffffff09098810 */ /* 0x000fe20007ffe0ff */
[----:B----4-:R0:W-:Y:S04]  /*3a00*/  STS [R22.X4+0x1000], R63 ;  /* 0x0010003f16007388 */ /* 0x0101e80000004800 */
[----:B------:R-:W-:-:S04]  /*3a10*/  @!P0 IMAD R8, R8, 0xc40, R9 ;  /* 0x00000c4008088824 */ /* 0x000fc800078e0209 */
[----:B------:R-:W-:Y:S01]  /*3a20*/  @!P0 IMAD R9, R21, 0x38, R8 ;  /* 0x0000003815098824 */ /* 0x000fe200078e0208 */
[----:B0-----:R-:W-:Y:S01]  /*3a30*/  MOV R63, RZ ;  /* 0x000000ff003f7202 */ /* 0x001fe20000000f00 */
[----:B------:R-:W-:-:S05]  /*3a40*/  @!P5 IMAD.HI R8, R22, 0x55555556, RZ ;  /* 0x555555561608d827 */ /* 0x000fca00078e02ff */
[----:B------:R0:W4:Y:S02]  /*3a50*/  @!P0 LDG.E.CONSTANT R63, [R4.64] ;  /* 0x00000004043f8981 */ /* 0x000124000c1e9900 */
[----:B0-----:R-:W-:Y:S01]  /*3a60*/  @!P0 IMAD.WIDE R4, R9, R0, c[0x0][0x160] ;  /* 0x0000580009048625 */ /* 0x001fe200078e0200 */
[----:B------:R-:W-:-:S05]  /*3a70*/  @!P5 LEA.HI R9, R8, R8, RZ, 0x1 ;  /* 0x000000080809d211 */ /* 0x000fca00078f08ff */
[----:B------:R-:W-:-:S04]  /*3a80*/  @!P5 IMAD R8, R9, -0x3, R22 ;  /* 0xfffffffd0908d824 */ /* 0x000fc800078e0216 */
[----:B------:R-:W-:Y:S01]  /*3a90*/  @!P5 IMAD R9, R9, 0x9, R8 ;  /* 0x000000090909d824 */ /* 0x000fe200078e0208 */
[----:B------:R0:W-:Y:S04]  /*3aa0*/  STS [R22.X4+0x1800], R65 ;  /* 0x0018004116007388 */ /* 0x0001e80000004800 */
[----:B------:R-:W-:Y:S01]  /*3ab0*/  @!P5 IADD3 R9, R9, 0x3, RZ ;  /* 0x000000030909d810 */ /* 0x000fe20007ffe0ff */
[----:B0-----:R-:W-:-:S04]  /*3ac0*/  HFMA2.MMA R65, -RZ, RZ, 0, 0 ;  /* 0x00000000ff417435 */ /* 0x001fc800000001ff */
[----:B------:R-:W-:Y:S01]  /*3ad0*/  @!P5 IMAD.WIDE R8, R9, R0, c[0x0][0x168] ;  /* 0x00005a000908d625 */ /* 0x000fe200078e0200 */
[----:B------:R0:W-:Y:S05]  /*3ae0*/  STS [R22.X4+0x3800], R61 ;  /* 0x0038003d16007388 */ /* 0x0001ea0000004800 */
[----:B------:R1:W4:Y:S04]  /*3af0*/  @!P0 LDG.E.CONSTANT R65, [R4.64] ;  /* 0x0000000404418981 */ /* 0x000328000c1e9900 */
[----:B0-----:R0:W4:Y:S01]  /*3b00*/  @!P5 LDG.E.CONSTANT R61, [R8.64] ;  /* 0x00000004083dd981 */ /* 0x001122000c1e9900 */
[----:B------:R-:W-:-:S04]  /*3b10*/  ISETP.GE.U32.AND P0, PT, R30, 0x38, PT ;  /* 0x000000381e00780c */ /* 0x000fc80003f06070 */
[----:B------:R-:W-:-:S13]  /*3b20*/  ISETP.LT.AND P0, PT, R54, 0x37, !P0 ;  /* 0x000000373600780c */ /* 0x000fda0004701270 */
[----:B------:R-:W-:-:S05]  /*3b30*/  @P0 IMAD R30, R20, 0x1c0, R19 ;  /* 0x000001c0141e0824 */ /* 0x000fca00078e0213 */
[----:B-1----:R-:W-:-:S05]  /*3b40*/  @P0 IADD3 R4, R30, 0x37, RZ ;  /* 0x000000371e040810 */ /* 0x002fca0007ffe0ff */
[----:B------:R-:W-:Y:S01]  /*3b50*/  @P0 IMAD R5, R25, 0xc40, R4 ;  /* 0x00000c4019050824 */ /* 0x000fe200078e0204 */
[----:B------:R-:W-:-:S04]  /*3b60*/  ISETP.GE.AND P1, PT, R56, 0x37, PT ;  /* 0x000000373800780c */ /* 0x000fc80003f26270 */
[----:B------:R-:W-:Y:S02]  /*3b70*/  @P0 LEA R5, R16, R5, 0x3 ;  /* 0x0000000510050211 */ /* 0x000fe400078e18ff */
[----:B------:R-:W-:Y:S02]  /*3b80*/  ISETP.LT.U32.AND P1, PT, R52, 0x38, !P1 ;  /* 0x000000383400780c */ /* 0x000fe40004f21070 */
[----:B------:R-:W-:Y:S01]  /*3b90*/  ISETP.GE.AND P2, PT, R58, 0x37, PT ;  /* 0x000000373a00780c */ /* 0x000fe20003f46270 */
[----:B------:R-:W-:Y:S01]  /*3ba0*/  @P0 IMAD R5, R2, 0x38, R5 ;  /* 0x0000003802050824 */ /* 0x000fe200078e0205 */
[----:B------:R1:W-:Y:S02]  /*3bb0*/  STS [R22.X4+0x2800], R39 ;  /* 0x0028002716007388 */ /* 0x0003e40000004800 */
[----:B------:R-:W-:Y:S01]  /*3bc0*/  ISETP.LT.U32.AND P2, PT, R32, 0x38, !P2 ;  /* 0x000000382000780c */ /* 0x000fe20005741070 */
[----:B------:R-:W-:Y:S01]  /*3bd0*/  @P0 IMAD.WIDE R4, R5, R0, c[0x0][0x160] ;  /* 0x0000580005040625 */ /* 0x000fe200078e0200 */
[----:B-1----:R-:W-:-:S05]  /*3be0*/  MOV R39, RZ ;  /* 0x000000ff00277202 */ /* 0x002fca0000000f00 */
[----:B0-----:R-:W-:Y:S01]  /*3bf0*/  @P1 IADD3 R8, R22, 0x200, RZ ;  /* 0x0000020016081810 */ /* 0x001fe20007ffe0ff */
[----:B------:R0:W4:Y:S04]  /*3c00*/  @P0 LDG.E.CONSTANT R39, [R4.64] ;  /* 0x0000000404270981 */ /* 0x000128000c1e9900 */
[----:B------:R-:W-:Y:S01]  /*3c10*/  @P1 IMAD.HI R8, R8, 0x66666667, RZ ;  /* 0x6666666708081827 */ /* 0x000fe200078e02ff */
[----:B------:R-:W-:-:S04]  /*3c20*/  @P2 IADD3 R32, R22, 0x400, RZ ;  /* 0x0000040016202810 */ /* 0x000fc80007ffe0ff */
[----:B------:R-:W-:Y:S01]  /*3c30*/  @P1 SHF.R.U32.HI R9, RZ, 0x1f, R8 ;  /* 0x0000001fff091819 */ /* 0x000fe20000011608 */
[----:B------:R-:W-:-:S03]  /*3c40*/  @P2 IMAD.HI R32, R32, 0x66666667, RZ ;  /* 0x6666666720202827 */ /* 0x000fc600078e02ff */
[----:B------:R-:W-:Y:S01]  /*3c50*/  @P1 LEA.HI.SX32 R9, R8, R9, 0x1b ;  /* 0x0000000908091211 */ /* 0x000fe200078fdaff */
[C---:B------:R-:W-:Y:S01]  /*3c60*/  @P2 IMAD R8, R20.reuse, 0x1c0, R29 ;  /* 0x000001c014082824 */ /* 0x040fe200078e021d */
[----:B0-----:R-:W-:Y:S01]  /*3c70*/  @P2 SHF.R.U32.HI R5, RZ, 0x1f, R32 ;  /* 0x0000001fff052819 */ /* 0x001fe20000011620 */
[----:B------:R-:W-:Y:S01]  /*3c80*/  @P1 IMAD R30, R20, 0x1c0, R18 ;  /* 0x000001c0141e1824 */ /* 0x000fe200078e0212 */
[----:B------:R0:W-:Y:S02]  /*3c90*/  STS [R22.X4], R41 ;  /* 0x0000002916007388 */ /* 0x0001e40000004800 */
[----:B------:R-:W-:Y:S02]  /*3ca0*/  @P2 IADD3 R8, R8, 0x37, RZ ;  /* 0x0000003708082810 */ /* 0x000fe40007ffe0ff */
[----:B------:R-:W-:Y:S02]  /*3cb0*/  @P1 IADD3 R4, R30, 0x37, RZ ;  /* 0x000000371e041810 */ /* 0x000fe40007ffe0ff */
[----:B0-----:R-:W-:-:S03]  /*3cc0*/  @P2 LEA.HI.SX32 R41, R32, R5, 0x1b ;  /* 0x0000000520292211 */ /* 0x001fc600078fdaff */
[----:B------:R-:W-:Y:S02]  /*3cd0*/  @P1 IMAD R4, R9, 0xc40, R4 ;  /* 0x00000c4009041824 */ /* 0x000fe400078e0204 */
[----:B------:R-:W-:Y:S01]  /*3ce0*/  @P2 IMAD R8, R41, 0xc40, R8 ;  /* 0x00000c4029082824 */ /* 0x000fe200078e0208 */
[----:B------:R0:W-:Y:S01]  /*3cf0*/  STS [R22.X4+0x3000], R45 ;  /* 0x0030002d16007388 */ /* 0x0001e20000004800 */
[----:B------:R-:W-:Y:S02]  /*3d00*/  ISETP.GE.AND P4, PT, R62, 0x37, PT ;  /* 0x000000373e00780c */ /* 0x000fe40003f86270 */
[----:B------:R-:W-:Y:S01]  /*3d10*/  @P2 IMAD R9, R3, 0x38, R8 ;  /* 0x0000003803092824 */ /* 0x000fe200078e0208 */
[----:B------:R-:W-:Y:S01]  /*3d20*/  ISETP.GE.AND P3, PT, R60, 0x37, PT ;  /* 0x000000373c00780c */ /* 0x000fe20003f66270 */
[----:B------:R-:W-:Y:S01]  /*3d30*/  @P1 IMAD R5, R17, 0x38, R4 ;  /* 0x0000003811051824 */ /* 0x000fe200078e0204 */
[----:B------:R-:W-:Y:S01]  /*3d40*/  MOV R41, RZ ;  /* 0x000000ff00297202 */ /* 0x000fe20000000f00 */
[----:B------:R-:W-:Y:S01]  /*3d50*/  @P2 IMAD.WIDE R8, R9, R0, c[0x0][0x160] ;  /* 0x0000580009082625 */ /* 0x000fe200078e0200 */
[----:B0-----:R-:W-:Y:S01]  /*3d60*/  HFMA2.MMA R45, -RZ, RZ, 0, 0 ;  /* 0x00000000ff2d7435 */ /* 0x001fe200000001ff */
[----:B------:R-:W-:-:S02]  /*3d70*/  ISETP.LT.U32.AND P4, PT, R10, 0x38, !P4 ;  /* 0x000000380a00780c */ /* 0x000fc40006781070 */
[----:B------:R-:W-:Y:S01]  /*3d80*/  @P1 IMAD.WIDE R4, R5, R0, c[0x0][0x160] ;  /* 0x0000580005041625 */ /* 0x000fe200078e0200 */
[----:B------:R-:W-:Y:S01]  /*3d90*/  ISETP.LT.U32.AND P3, PT, R34, 0x38, !P3 ;  /* 0x000000382200780c */ /* 0x000fe20005f61070 */
[----:B------:R0:W4:Y:S05]  /*3da0*/  @P2 LDG.E.CONSTANT R41, [R8.64] ;  /* 0x0000000408292981 */ /* 0x00012a000c1e9900 */
[----:B------:R1:W4:Y:S04]  /*3db0*/  @P1 LDG.E.CONSTANT R45, [R4.64] ;  /* 0x00000004042d1981 */ /* 0x000328000c1e9900 */
[----:B------:R-:W-:-:S03]  /*3dc0*/  @P4 IADD3 R30, R22, 0x800, RZ ;  /* 0x00000800161e4810 */ /* 0x000fc60007ffe0ff */
[----:B------:R-:W-:Y:S02]  /*3dd0*/  @P3 IADD3 R10, R22, 0x600, RZ ;  /* 0x00000600160a3810 */ /* 0x000fe40007ffe0ff */
[----:B------:R-:W-:-:S04]  /*3de0*/  @P4 IMAD.HI R30, R30, 0x66666667, RZ ;  /* 0x666666671e1e4827 */ /* 0x000fc800078e02ff */
[----:B------:R-:W-:Y:S01]  /*3df0*/  @P3 IMAD.HI R10, R10, 0x66666667, RZ ;  /* 0x666666670a0a3827 */ /* 0x000fe200078e02ff */
[----:B------:R-:W-:-:S03]  /*3e00*/  @P4 SHF.R.U32.HI R83, RZ, 0x1f, R30 ;  /* 0x0000001fff534819 */ /* 0x000fc6000001161e */
[C---:B-1----:R-:W-:Y:S02]  /*3e10*/  @P4 IMAD R5, R20.reuse, 0x1c0, R33 ;  /* 0x000001c014054824 */ /* 0x042fe400078e0221 */
[----:B0-----:R-:W-:Y:S01]  /*3e20*/  @P0 IMAD R8, R20, 0x1c0, R19 ;  /* 0x000001c014080824 */ /* 0x001fe200078e0213 */
[----:B------:R-:W-:Y:S02]  /*3e30*/  @P3 SHF.R.U32.HI R81, RZ, 0x1f, R10 ;  /* 0x0000001fff513819 */ /* 0x000fe4000001160a */
[----:B------:R-:W-:Y:S02]  /*3e40*/  @P4 LEA.HI.SX32 R32, R30, R83, 0x1b ;  /* 0x000000531e204211 */ /* 0x000fe400078fdaff */
[----:B------:R-:W-:Y:S02]  /*3e50*/  @P4 IADD3 R5, R5, 0x37, RZ ;  /* 0x0000003705054810 */ /* 0x000fe40007ffe0ff */
[----:B------:R-:W-:Y:S02]  /*3e60*/  @P0 IADD3 R8, R8, 0x18837, RZ ;  /* 0x0001883708080810 */ /* 0x000fe40007ffe0ff */
[----:B------:R-:W-:Y:S01]  /*3e70*/  @P3 LEA.HI.SX32 R81, R10, R81, 0x1b ;  /* 0x000000510a513211 */ /* 0x000fe200078fdaff */
[----:B------:R-:W-:-:S02]  /*3e80*/  @P3 IMAD R10, R20, 0x1c0, R27 ;  /* 0x000001c0140a3824 */ /* 0x000fc400078e021b */
[----:B------:R-:W-:Y:S02]  /*3e90*/  @P4 IMAD R32, R32, 0xc40, R5 ;  /* 0x00000c4020204824 */ /* 0x000fe400078e0205 */
[----:B------:R-:W-:Y:S01]  /*3ea0*/  @P0 IMAD R5, R25, 0xc40, R8 ;  /* 0x00000c4019050824 */ /* 0x000fe200078e0208 */
[----:B------:R-:W-:-:S04]  /*3eb0*/  @P3 IADD3 R4, R10, 0x37, RZ ;  /* 0x000000370a043810 */ /* 0x000fc80007ffe0ff */
[----:B------:R-:W-:Y:S01]  /*3ec0*/  @P0 LEA R5, R16, R5, 0x3 ;  /* 0x0000000510050211 */ /* 0x000fe200078e18ff */
[----:B------:R-:W-:Y:S01]  /*3ed0*/  @P3 IMAD R4, R81, 0xc40, R4 ;  /* 0x00000c4051043824 */ /* 0x000fe200078e0204 */
[----:B------:R0:W-:Y:S04]  /*3ee0*/  STS [R22.X4+0x9000], R55 ;  /* 0x0090003716007388 */ /* 0x0001e80000004800 */
[----:B------:R1:W-:Y:S01]  /*3ef0*/  STS [R22.X4+0x5000], R37 ;  /* 0x0050002516007388 */ /* 0x0003e20000004800 */
[----:B0-----:R-:W-:Y:S02]  /*3f00*/  @P0 IMAD R55, R2, 0x38, R5 ;  /* 0x0000003802370824 */ /* 0x001fe400078e0205 */
[----:B------:R-:W-:Y:S01]  /*3f10*/  @P3 IMAD R5, R23, 0x38, R4 ;  /* 0x0000003817053824 */ /* 0x000fe200078e0204 */
[----:B-1----:R-:W-:-:S03]  /*3f20*/  MOV R37, RZ ;  /* 0x000000ff00257202 */ /* 0x002fc60000000f00 */
[----:B------:R-:W-:-:S05]  /*3f30*/  @P3 IMAD.WIDE R4, R5, R0, c[0x0][0x160] ;  /* 0x0000580005043625 */ /* 0x000fca00078e0200 */
[----:B------:R0:W4:Y:S01]  /*3f40*/  @P3 LDG.E.CONSTANT R37, [R4.64] ;  /* 0x0000000404253981 */ /* 0x000122000c1e9900 */
[----:B------:R-:W-:-:S03]  /*3f50*/  HFMA2.MMA R9, -RZ, RZ, 0, 2.86102294921875e-06 ;  /* 0x00000030ff097435 */ /* 0x000fc600000001ff */
[----:B------:R-:W-:Y:S04]  /*3f60*/  STS [R22.X4+0x4000], R59 ;  /* 0x0040003b16007388 */ /* 0x000fe80000004800 */
[----:B------:R-:W-:Y:S03]  /*3f70*/  STS [R22.X4+0x5800], R43 ;  /* 0x0058002b16007388 */ /* 0x000fe60000004800 */
[----:B------:R-:W-:Y:S01]  /*3f80*/  IMAD R30, R28, R9, 0xa000 ;  /* 0x0000a0001c1e7424 */ /* 0x000fe200078e0209 */
[----:B------:R-:W-:Y:S04]  /*3f90*/  STS [R22.X4+0x6000], R51 ;  /* 0x0060003316007388 */ /* 0x000fe80000004800 */
[----:B------:R-:W-:Y:S04]  /*3fa0*/  STS [R22.X4+0x6800], R57 ;  /* 0x0068003916007388 */ /* 0x000fe80000004800 */
[----:B------:R1:W-:Y:S04]  /*3fb0*/  STS [R22.X4+0x7800], R35 ;  /* 0x0078002316007388 */ /* 0x0003e80000004800 */
[----:B------:R-:W-:Y:S04]  /*3fc0*/  STS [R22.X4+0x8000], R49 ;  /* 0x0080003116007388 */ /* 0x000fe80000004800 */
[----:B------:R0:W-:Y:S01]  /*3fd0*/  STS [R22.X4+0x8800], R53 ;  /* 0x0088003516007388 */ /* 0x0001e20000004800 */
[----:B-1----:R-:W-:-:S03]  /*3fe0*/  HFMA2.MMA R35, -RZ, RZ, 0, 0 ;  /* 0x00000000ff237435 */ /* 0x002fc600000001ff */
[----:B--2---:R-:W-:Y:S01]  /*3ff0*/  STS [R22.X4+0x2000], R11 ;  /* 0x0020000b16007388 */ /* 0x004fe20000004800 */
[----:B------:R-:W-:-:S04]  /*4000*/  @P0 IMAD.WIDE R54, R55, R0, c[0x0][0x160] ;  /* 0x0000580037360625 */ /* 0x000fc800078e0200 */
[----:B0-----:R-:W-:Y:S01]  /*4010*/  @P4 IMAD R53, R21, 0x38, R32 ;  /* 0x0000003815354824 */ /* 0x001fe200078e0220 */
[----:B------:R-:W-:Y:S01]  /*4020*/  @P1 IADD3 R32, R22, 0xc00, RZ ;  /* 0x00000c0016201810 */ /* 0x000fe20007ffe0ff */
[----:B------:R0:W2:Y:S04]  /*4030*/  @P0 LDG.E.CONSTANT R35, [R54.64] ;  /* 0x0000000436230981 */ /* 0x0000a8000c1e9900 */
[----:B---3--:R-:W-:Y:S01]  /*4040*/  STS [R22.X4+0x4800], R47 ;  /* 0x0048002f16007388 */ /* 0x008fe20000004800 */
[----:B------:R-:W-:Y:S01]  /*4050*/  @P1 IMAD.HI R32, R32, 0x66666667, RZ ;  /* 0x6666666720201827 */ /* 0x000fe200078e02ff */
[----:B------:R-:W-:-:S03]  /*4060*/  MOV R43, RZ ;  /* 0x000000ff002b7202 */ /* 0x000fc60000000f00 */
[----:B------:R-:W-:Y:S01]  /*4070*/  @P1 IMAD R34, R20, 0x1c0, R18 ;  /* 0x000001c014221824 */ /* 0x000fe200078e0212 */
[----:B----4-:R-:W-:Y:S01]  /*4080*/  STS [R22.X4+0x7000], R63 ;  /* 0x0070003f16007388 */ /* 0x010fe20000004800 */
[----:B------:R-:W-:-:S03]  /*4090*/  @P4 IMAD.WIDE R52, R53, R0, c[0x0][0x160] ;  /* 0x0000580035344625 */ /* 0x000fc600078e0200 */
[----:B0-----:R-:W-:Y:S01]  /*40a0*/  @P1 IADD3 R55, R34, 0x37, RZ ;  /* 0x0000003722371810 */ /* 0x001fe20007ffe0ff */
[-C--:B------:R-:W-:Y:S01]  /*40b0*/  FFMA R36, R46, R7.reuse, R36 ;  /* 0x000000072e247223 */ /* 0x080fe20000000024 */
[----:B------:R0:W3:Y:S04]  /*40c0*/  @P4 LDG.E.CONSTANT R43, [R52.64] ;  /* 0x00000004342b4981 */ /* 0x0000e8000c1e9900 */
[----:B------:R-:W-:Y:S04]  /*40d0*/  STS [R22.X4+0x9800], R65 ;  /* 0x0098004116007388 */ /* 0x000fe80000004800 */
[----:B------:R-:W-:Y:S04]  /*40e0*/  @!P5 STS [R22.X4+0xa000], R61 ;  /* 0x00a0003d1600d388 */ /* 0x000fe80000004800 */
[----:B------:R-:W-:Y:S06]  /*40f0*/  BAR.SYNC 0x0 ;  /* 0x0000000000007b1d */ /* 0x000fec0000000000 */
[----:B------:R-:W-:Y:S04]  /*4100*/  LDS.128 R8, [R30] ;  /* 0x000000001e087984 */ /* 0x000fe80000000c00 */
[----:B------:R-:W0:Y:S04]  /*4110*/  LDS R51, [R24.X4+0x28] ;  /* 0x0000280018337984 */ /* 0x000e280000004800 */
[----:B------:R-:W1:Y:S04]  /*4120*/  LDS R47, [R24.X4] ;  /* 0x00000000182f7984 */ /* 0x000e680000004800 */
[----:B------:R-:W4:Y:S04]  /*4130*/  LDS R57, [R24.X4+0x50] ;  /* 0x0000500018397984 */ /* 0x000f280000004800 */
[----:B------:R-:W4:Y:S04]  /*4140*/  LDS R59, [R24.X4+0x78] ;  /* 0x00007800183b7984 */ /* 0x000f280000004800 */
[----:B------:R-:W4:Y:S04]  /*4150*/  LDS R49, [R24.X4+0x140] ;  /* 0x0001400018317984 */ /* 0x000f280000004800 */
[----:B------:R-:W4:Y:S04]  /*4160*/  LDS R56, [R24.X4+0x168] ;  /* 0x0001680018387984 */ /* 0x000f280000004800 */
[----:B------:R-:W4:Y:S01]  /*4170*/  LDS R58, [R24.X4+0x190] ;  /* 0x00019000183a7984 */ /* 0x000f220000004800 */
[----:B------:R-:W-:Y:S01]  /*4180*/  @P1 SHF.R.U32.HI R61, RZ, 0x1f, R32 ;  /* 0x0000001fff3d1819 */ /* 0x000fe20000011620 */
[----:B------:R-:W-:-:S02]  /*4190*/  FFMA R50, R50, R7, R12 ;  /* 0x0000000732327223 */ /* 0x000fc4000000000c */
[----:B------:R-:W-:Y:S01]  /*41a0*/  FFMA R34, R13, R7, R6 ;  /* 0x000000070d227223 */ /* 0x000fe20000000006 */
[----:B------:R-:W-:Y:S01]  /*41b0*/  @P1 LEA.HI.SX32 R62, R32, R61, 0x1b ;  /* 0x0000003d203e1211 */ /* 0x000fe200078fdaff */
[----:B------:R-:W-:Y:S04]  /*41c0*/  LDS R66, [R24.X4+0x80] ;  /* 0x0000800018427984 */ /* 0x000fe80000004800 */
[----:B------:R-:W4:Y:S01]  /*41d0*/  LDS R61, [R24.X4+0x1b8] ;  /* 0x0001b800183d7984 */ /* 0x000f220000004800 */
[----:B------:R-:W-:Y:S02]  /*41e0*/  @P1 IMAD R62, R62, 0xc40, R55 ;  /* 0x00000c403e3e1824 */ /* 0x000fe400078e0237 */
[----:B------:R-:W-:Y:S02]  /*41f0*/  FFMA R32, R48, R7, R14 ;  /* 0x0000000730207223 */ /* 0x000fe4000000000e */
[----:B------:R-:W-:Y:S01]  /*4200*/  LDS.128 R4, [R30+0x10] ;  /* 0x000010001e047984 */ /* 0x000fe20000000c00 */
[----:B0-----:R-:W-:-:S02]  /*4210*/  FFMA R52, R8, R51, R67 ;  /* 0x0000003308347223 */ /* 0x001fc40000000043 */
[C---:B-1----:R-:W-:Y:S02]  /*4220*/  FFMA R46, R8.reuse, R47, R15 ;  /* 0x0000002f082e7223 */ /* 0x042fe4000000000f */
[----:B------:R-:W-:Y:S01]  /*4230*/  LDS.128 R12, [R30+0x20] ;  /* 0x000020001e0c7984 */ /* 0x000fe20000000c00 */
[C---:B----4-:R-:W-:Y:S02]  /*4240*/  FFMA R54, R8.reuse, R57, R69 ;  /* 0x0000003908367223 */ /* 0x050fe40000000045 */
[----:B------:R-:W-:Y:S02]  /*4250*/  FFMA R60, R8, R59, R71 ;  /* 0x0000003b083c7223 */ /* 0x000fe40000000047 */
[----:B------:R-:W0:Y:S01]  /*4260*/  LDS R8, [R24.X4+0x280] ;  /* 0x0002800018087984 */ /* 0x000e220000004800 */
[----:B------:R-:W-:-:S03]  /*4270*/  FFMA R51, R49, R11, R40 ;  /* 0x0000000b31337223 */ /* 0x000fc60000000028 */
[----:B------:R-:W1:Y:S01]  /*4280*/  LDS R40, [R24.X4+0x3c0] ;  /* 0x0003c00018287984 */ /* 0x000e620000004800 */
[----:B------:R-:W-:-:S03]  /*4290*/  FFMA R53, R56, R11, R42 ;  /* 0x0000000b38357223 */ /* 0x000fc6000000002a */
[----:B------:R-:W4:Y:S01]  /*42a0*/  LDS R42, [R24.X4+0x2a8] ;  /* 0x0002a800182a7984 */ /* 0x000f220000004800 */
[----:B------:R-:W-:-:S03]  /*42b0*/  FFMA R55, R58, R11, R44 ;  /* 0x0000000b3a377223 */ /* 0x000fc6000000002c */
[----:B------:R-:W4:Y:S04]  /*42c0*/  LDS R56, [R24.X4+0x2d0] ;  /* 0x0002d00018387984 */ /* 0x000f280000004800 */
[----:B------:R-:W4:Y:S04]  /*42d0*/  LDS R58, [R24.X4+0x2f8] ;  /* 0x0002f800183a7984 */ /* 0x000f280000004800 */
[----:B------:R-:W4:Y:S01]  /*42e0*/  LDS R44, [R24.X4+0x3e8] ;  /* 0x0003e800182c7984 */ /* 0x000f220000004800 */
[----:B------:R-:W-:Y:S01]  /*42f0*/  @P2 IADD3 R57, R22, 0xe00, RZ ;  /* 0x00000e0016392810 */ /* 0x000fe20007ffe0ff */
[----:B------:R-:W-:-:S02]  /*4300*/  FFMA R71, R61, R11, R38 ;  /* 0x0000000b3d477223 */ /* 0x000fc40000000026 */
[----:B------:R-:W-:Y:S01]  /*4310*/  @P2 IMAD R59, R20, 0x1c0, R29 ;  /* 0x000001c0143b2824 */ /* 0x000fe200078e021d */
[----:B------:R-:W-:Y:S01]  /*4320*/  LDS R61, [R24.X4+0x438] ;  /* 0x00043800183d7984 */ /* 0x000fe20000004800 */
[----:B------:R-:W-:-:S03]  /*4330*/  @P2 IMAD.HI R11, R57, 0x66666667, RZ ;  /* 0x66666667390b2827 */ /* 0x000fc600078e02ff */
[----:B------:R-:W4:Y:S02]  /*4340*/  LDS R57, [R24.X4+0x410] ;  /* 0x0004100018397984 */ /* 0x000f240000004800 */
[----:B------:R-:W-:Y:S02]  /*4350*/  @P2 SHF.R.U32.HI R38, RZ, 0x1f, R11 ;  /* 0x0000001fff262819 */ /* 0x000fe4000001160b */
[----:B------:R-:W-:Y:S02]  /*4360*/  @P2 IADD3 R59, R59, 0x37, RZ ;  /* 0x000000373b3b2810 */ /* 0x000fe40007ffe0ff */
[----:B------:R-:W-:-:S05]  /*4370*/  @P2 LEA.HI.SX32 R38, R11, R38, 0x1b ;  /* 0x000000260b262211 */ /* 0x000fca00078fdaff */
[----:B------:R-:W-:Y:S02]  /*4380*/  @P2 IMAD R64, R38, 0xc40, R59 ;  /* 0x00000c4026402824 */ /* 0x000fe400078e023b */
[C---:B0-----:R-:W-:Y:S02]  /*4390*/  FFMA R38, R6.reuse, R8, R73 ;  /* 0x0000000806267223 */ /* 0x041fe40000000049 */
[----:B-1----:R-:W-:Y:S01]  /*43a0*/  FFMA R59, R13, R40, R50 ;  /* 0x000000280d3b7223 */ /* 0x002fe20000000032 */
[----:B------:R-:W0:Y:S01]  /*43b0*/  LDS R8, [R24.X4+0x144] ;  /* 0x0001440018087984 */ /* 0x000e220000004800 */
[----:B----4-:R-:W-:-:S03]  /*43c0*/  FFMA R42, R6, R42, R75 ;  /* 0x0000002a062a7223 */ /* 0x010fc6000000004b */
[----:B------:R-:W1:Y:S01]  /*43d0*/  LDS R40, [R24.X4+0x16c] ;  /* 0x00016c0018287984 */ /* 0x000e620000004800 */
[----:B------:R-:W-:-:S03]  /*43e0*/  FFMA R56, R6, R56, R77 ;  /* 0x0000003806387223 */ /* 0x000fc6000000004d */
[----:B------:R-:W-:Y:S01]  /*43f0*/  LDS R50, [R24.X4+0x194] ;  /* 0x0001940018327984 */ /* 0x000fe20000004800 */
[----:B------:R-:W-:-:S03]  /*4400*/  FFMA R58, R6, R58, R79 ;  /* 0x0000003a063a7223 */ /* 0x000fc6000000004f */
[----:B------:R-:W4:Y:S01]  /*4410*/  LDS R6, [R24.X4+0x4] ;  /* 0x0000040018067984 */ /* 0x000f220000004800 */
[----:B------:R-:W-:-:S03]  /*4420*/  FFMA R65, R13, R44, R32 ;  /* 0x0000002c0d417223 */ /* 0x000fc60000000020 */
[----:B------:R-:W0:Y:S04]  /*4430*/  LDS R32, [R24.X4+0x2c] ;  /* 0x00002c0018207984 */ /* 0x000e280000004800 */
[----:B------:R-:W1:Y:S01]  /*4440*/  LDS R44, [R24.X4+0x54] ;  /* 0x00005400182c7984 */ /* 0x000e620000004800 */
[----:B------:R-:W-:-:S03]  /*4450*/  @P1 IMAD R49, R17, 0x38, R62 ;  /* 0x0000003811311824 */ /* 0x000fc600078e023e */
[----:B------:R-:W2:Y:S01]  /*4460*/  LDS R62, [R24.X4+0x7c] ;  /* 0x00007c00183e7984 */ /* 0x000ea20000004800 */
[----:B------:R-:W-:Y:S01]  /*4470*/  FFMA R69, R13, R57, R36 ;  /* 0x000000390d457223 */ /* 0x000fe20000000024 */
[----:B------:R-:W-:Y:S01]  /*4480*/  @P3 IADD3 R36, R22, 0x1000, RZ ;  /* 0x0000100016243810 */ /* 0x000fe20007ffe0ff */
[----:B------:R-:W-:Y:S01]  /*4490*/  HFMA2.MMA R47, -RZ, RZ, 0, 0 ;  /* 0x00000000ff2f7435 */ /* 0x000fe200000001ff */
[----:B------:R-:W-:Y:S01]  /*44a0*/  @P1 IMAD.WIDE R48, R49, R0, c[0x0][0x160] ;  /* 0x0000580031301625 */ /* 0x000fe200078e0200 */
[----:B------:R-:W2:Y:S03]  /*44b0*/  LDS R57, [R24.X4+0x1bc] ;  /* 0x0001bc0018397984 */ /* 0x000ea60000004800 */
[----:B------:R-:W-:-:S04]  /*44c0*/  @P3 IMAD.HI R36, R36, 0x66666667, RZ ;  /* 0x6666666724243827 */ /* 0x000fc800078e02ff */
[----:B------:R-:W-:Y:S01]  /*44d0*/  FFMA R73, R13, R61, R34 ;  /* 0x0000003d0d497223 */ /* 0x000fe20000000022 */
[----:B------:R-:W-:Y:S01]  /*44e0*/  @P3 SHF.R.U32.HI R13, RZ, 0x1f, R36 ;  /* 0x0000001fff0d3819 */ /* 0x000fe20000011624 */
[----:B------:R-:W-:Y:S01]  /*44f0*/  @P3 IMAD R34, R20, 0x1c0, R27 ;  /* 0x000001c014223824 */ /* 0x000fe200078e021b */
[----:B------:R4:W3:Y:S01]  /*4500*/  @P1 LDG.E.CONSTANT R47, [R48.64] ;  /* 0x00000004302f1981 */ /* 0x0008e2000c1e9900 */
[----:B------:R-:W-:Y:S02]  /*4510*/  MOV R11, RZ ;  /* 0x000000ff000b7202 */ /* 0x000fe40000000f00 */
[----:B------:R-:W-:Y:S02]  /*4520*/  @P3 LEA.HI.SX32 R13, R36, R13, 0x1b ;  /* 0x0000000d240d3211 */ /* 0x000fe400078fdaff */
[----:B------:R-:W-:Y:S01]  /*4530*/  @P3 IADD3 R34, R34, 0x37, RZ ;  /* 0x0000003722223810 */ /* 0x000fe20007ffe0ff */
[----:B----4-:R-:W-:-:S04]  /*4540*/  @P2 IMAD R49, R3, 0x38, R64 ;  /* 0x0000003803312824 */ /* 0x010fc800078e0240 */
[----:B------:R-:W-:-:S04]  /*4550*/  @P2 IMAD.WIDE R48, R49, R0, c[0x0][0x160] ;  /* 0x0000580031302625 */ /* 0x000fc800078e0200 */
[----:B------:R-:W-:Y:S01]  /*4560*/  @P3 IMAD R64, R13, 0xc40, R34 ;  /* 0x00000c400d403824 */ /* 0x000fe200078e0222 */
[----:B------:R4:W3:Y:S01]  /*4570*/  @P2 LDG.E.CONSTANT R11, [R48.64] ;  /* 0x00000004300b2981 */ /* 0x0008e2000c1e9900 */
[-C--:B0-----:R-:W-:Y:S02]  /*4580*/  FFMA R34, R8, R4.reuse, R51 ;  /* 0x0000000408227223 */ /* 0x081fe40000000033 */
[----:B-1----:R-:W-:Y:S01]  /*4590*/  FFMA R36, R40, R4, R53 ;  /* 0x0000000428247223 */ /* 0x002fe20000000035 */
[----:B------:R-:W0:Y:S01]  /*45a0*/  LDS R51, [R24.X4+0x284] ;  /* 0x0002840018337984 */ /* 0x000e220000004800 */
[-C--:B------:R-:W-:Y:S02]  /*45b0*/  FFMA R63, R6, R9.reuse, R46 ;  /* 0x00000009063f7223 */ /* 0x080fe4000000002e */
[-C--:B------:R-:W-:Y:S01]  /*45c0*/  FFMA R67, R32, R9.reuse, R52 ;  /* 0x0000000920437223 */ /* 0x080fe20000000034 */
[----:B------:R-:W1:Y:S01]  /*45d0*/  LDS R53, [R24.X4+0x2ac] ;  /* 0x0002ac0018357984 */ /* 0x000e620000004800 */
[----:B------:R-:W-:-:S02]  /*45e0*/  FFMA R13, R44, R9, R54 ;  /* 0x000000092c0d7223 */ /* 0x000fc40000000036 */
[-C--:B------:R-:W-:Y:S01]  /*45f0*/  FFMA R32, R50, R4.reuse, R55 ;  /* 0x0000000432207223 */ /* 0x080fe20000000037 */
[----:B------:R-:W0:Y:S04]  /*4600*/  LDS R40, [R24.X4+0x3c4] ;  /* 0x0003c40018287984 */ /* 0x000e280000004800 */
[----:B------:R-:W0:Y:S04]  /*4610*/  LDS R44, [R24.X4+0x3ec] ;  /* 0x0003ec00182c7984 */ /* 0x000e280000004800 */
[----:B----4-:R-:W4:Y:S04]  /*4620*/  LDS R48, [R24.X4+0x414] ;  /* 0x0004140018307984 */ /* 0x010f280000004800 */
[----:B------:R-:W0:Y:S04]  /*4630*/  LDS R6, [R24.X4+0x8] ;  /* 0x0000080018067984 */ /* 0x000e280000004800 */
[----:B------:R-:W0:Y:S04]  /*4640*/  LDS R55, [R24.X4+0x2d4] ;  /* 0x0002d40018377984 */ /* 0x000e280000004800 */
[----:B------:R-:W4:Y:S04]  /*4650*/  LDS R50, [R24.X4+0x2fc] ;  /* 0x0002fc0018327984 */ /* 0x000f280000004800 */
[----:B------:R-:W4:Y:S04]  /*4660*/  LDS R52, [R24.X4+0x43c] ;  /* 0x00043c0018347984 */ /* 0x000f280000004800 */
[----:B------:R-:W4:Y:S01]  /*4670*/  LDS R46, [R24.X4+0x30] ;  /* 0x00003000182e7984 */ /* 0x000f220000004800 */
[----:B--2---:R-:W-:Y:S01]  /*4680*/  FFMA R49, R62, R9, R60 ;  /* 0x000000093e317223 */ /* 0x004fe2000000003c */
[----:B------:R-:W-:Y:S01]  /*4690*/  HFMA2.MMA R61, -RZ, RZ, 0, 0 ;  /* 0x00000000ff3d7435 */ /* 0x000fe200000001ff */
[----:B------:R-:W-:Y:S01]  /*46a0*/  @P3 IMAD R9, R23, 0x38, R64 ;  /* 0x0000003817093824 */ /* 0x000fe200078e0240 */
[----:B------:R-:W-:Y:S01]  /*46b0*/  @P4 IADD3 R54, R22, 0x1200, RZ ;  /* 0x0000120016364810 */ /* 0x000fe20007ffe0ff */
[----:B------:R-:W-:Y:S01]  /*46c0*/  FFMA R4, R57, R4, R71 ;  /* 0x0000000439047223 */ /* 0x000fe20000000047 */
[----:B------:R-:W-:Y:S01]  /*46d0*/  LDS R64, [R24.X4+0x170] ;  /* 0x0001700018407984 */ /* 0x000fe20000004800 */
[----:B------:R-:W-:-:S03]  /*46e0*/  @P3 IMAD.WIDE R8, R9, R0, c[0x0][0x160] ;  /* 0x0000580009083625 */ /* 0x000fc600078e0200 */
[----:B------:R-:W-:Y:S01]  /*46f0*/  LDS R62, [R24.X4+0x198] ;  /* 0x00019800183e7984 */ /* 0x000fe20000004800 */
[----:B------:R-:W-:-:S03]  /*4700*/  @P4 IMAD.HI R54, R54, 0x66666667, RZ ;  /* 0x6666666736364827 */ /* 0x000fc600078e02ff */
[----:B------:R2:W3:Y:S01]  /*4710*/  @P3 LDG.E.CONSTANT R61, [R8.64] ;  /* 0x00000004083d3981 */ /* 0x0004e2000c1e9900 */
[C---:B------:R-:W-:Y:S01]  /*4720*/  @P4 IMAD R60, R20.reuse, 0x1c0, R33 ;  /* 0x000001c0143c4824 */ /* 0x040fe200078e0221 */
[----:B------:R-:W-:Y:S01]  /*4730*/  @P4 SHF.R.U32.HI R57, RZ, 0x1f, R54 ;  /* 0x0000001fff394819 */ /* 0x000fe20000011636 */
[----:B--2---:R-:W-:-:S03]  /*4740*/  @P0 IMAD R8, R20, 0x1c0, R19 ;  /* 0x000001c014080824 */ /* 0x004fc600078e0213 */
[----:B------:R-:W-:Y:S02]  /*4750*/  @P4 LEA.HI.SX32 R57, R54, R57, 0x1b ;  /* 0x0000003936394211 */ /* 0x000fe400078fdaff */
[----:B------:R-:W-:Y:S01]  /*4760*/  @P4 IADD3 R60, R60, 0x37, RZ ;  /* 0x000000373c3c4810 */ /* 0x000fe20007ffe0ff */
[-C--:B0-----:R-:W-:Y:S01]  /*4770*/  FFMA R51, R51, R7.reuse, R38 ;  /* 0x0000000733337223 */ /* 0x081fe20000000026 */
[----:B------:R-:W-:Y:S01]  /*4780*/  @P0 IADD3 R8, R8, 0x31037, RZ ;  /* 0x0003103708080810 */ /* 0x000fe20007ffe0ff */
[----:B-1----:R-:W-:Y:S01]  /*4790*/  FFMA R53, R53, R7, R42 ;  /* 0x0000000735357223 */ /* 0x002fe2000000002a */
[----:B------:R-:W-:Y:S03]  /*47a0*/  LDS R54, [R24.X4+0x2d8] ;  /* 0x0002d80018367984 */ /* 0x000fe60000004800 */
[----:B------:R-:W-:Y:S02]  /*47b0*/  @P0 IMAD R9, R25, 0xc40, R8 ;  /* 0x00000c4019090824 */ /* 0x000fe400078e0208 */
[----:B------:R-:W-:-:S02]  /*47c0*/  FFMA R40, R40, R14, R59 ;  /* 0x0000000e28287223 */ /* 0x000fc4000000003b */
[----:B------:R-:W-:Y:S01]  /*47d0*/  @P4 IMAD R68, R57, 0xc40, R60 ;  /* 0x00000c4039444824 */ /* 0x000fe200078e023c */
[----:B------:R-:W-:Y:S01]  /*47e0*/  @P0 LEA R9, R16, R9, 0x3 ;  /* 0x0000000910090211 */ /* 0x000fe200078e18ff */
[-C--:B------:R-:W-:Y:S01]  /*47f0*/  FFMA R42, R44, R14.reuse, R65 ;  /* 0x0000000e2c2a7223 */ /* 0x080fe20000000041 */
[----:B------:R-:W-:Y:S01]  /*4800*/  LDS R60, [R24.X4+0x1c0] ;  /* 0x0001c000183c7984 */ /* 0x000fe20000004800 */
[----:B----4-:R-:W-:Y:S02]  /*4810*/  FFMA R38, R48, R14, R69 ;  /* 0x0000000e30267223 */ /* 0x010fe40000000045 */
[----:B------:R-:W-:Y:S01]  /*4820*/  FFMA R59, R6, R10, R63 ;  /* 0x0000000a063b7223 */ /* 0x000fe2000000003f */
[----:B------:R-:W-:Y:S01]  /*4830*/  LDS R65, [R24.X4+0x148] ;  /* 0x0001480018417984 */ /* 0x000fe20000004800 */
[-C--:B------:R-:W-:Y:S02]  /*4840*/  FFMA R55, R55, R7.reuse, R56 ;  /* 0x0000000737377223 */ /* 0x080fe40000000038 */
[----:B------:R-:W-:Y:S01]  /*4850*/  FFMA R57, R50, R7, R58 ;  /* 0x0000000732397223 */ /* 0x000fe2000000003a */
[----:B------:R-:W-:Y:S01]  /*4860*/  LDS R56, [R24.X4+0x2b0] ;  /* 0x0002b00018387984 */ /* 0x000fe20000004800 */
[----:B------:R-:W-:-:S02]  /*4870*/  FFMA R14, R52, R14, R73 ;  /* 0x0000000e340e7223 */ /* 0x000fc40000000049 */
[----:B------:R-:W-:Y:S01]  /*4880*/  FFMA R63, R46, R10, R67 ;  /* 0x0000000a2e3f7223 */ /* 0x000fe20000000043 */
[----:B------:R-:W-:Y:S04]  /*4890*/  LDS R58, [R24.X4+0x288] ;  /* 0x00028800183a7984 */ /* 0x000fe80000004800 */
[----:B------:R-:W0:Y:S04]  /*48a0*/  LDS R67, [R24.X4+0x58] ;  /* 0x0000580018437984 */ /* 0x000e280000004800 */
[----:B------:R-:W1:Y:S04]  /*48b0*/  LDS R52, [R24.X4+0x300] ;  /* 0x0003000018347984 */ /* 0x000e680000004800 */
[----:B------:R-:W-:Y:S04]  /*48c0*/  LDS R50, [R24.X4+0x3c8] ;  /* 0x0003c80018327984 */ /* 0x000fe80000004800 */
[----:B------:R-:W-:Y:S04]  /*48d0*/  LDS R48, [R24.X4+0x3f0] ;  /* 0x0003f00018307984 */ /* 0x000fe80000004800 */
[----:B------:R-:W-:Y:S04]  /*48e0*/  LDS R46, [R24.X4+0x418] ;  /* 0x00041800182e7984 */ /* 0x000fe80000004800 */
[----:B------:R-:W2:Y:S01]  /*48f0*/  LDS R44, [R24.X4+0x440] ;  /* 0x00044000182c7984 */ /* 0x000ea20000004800 */
[----:B------:R-:W-:-:S03]  /*4900*/  @P0 IMAD R9, R2, 0x38, R9 ;  /* 0x0000003802090824 */ /* 0x000fc600078e0209 */
[----:B------:R-:W-:Y:S06]  /*4910*/  BAR.SYNC 0x0 ;  /* 0x0000000000007b1d */ /* 0x000fec0000000000 */
[----:B------:R4:W-:Y:S01]  /*4920*/  STS [R22.X4], R39 ;  /* 0x0000002716007388 */ /* 0x0009e20000004800 */
[----:B------:R-:W-:Y:S01]  /*4930*/  @P0 IMAD.WIDE R8, R9, R0, c[0x0][0x160] ;  /* 0x0000580009080625 */ /* 0x000fe200078e0200 */
[----:B----4-:R-:W-:-:S03]  /*4940*/  HFMA2.MMA R39, -RZ, RZ, 0, 0 ;  /* 0x00000000ff277435 */ /* 0x010fc600000001ff */
[----:B------:R-:W-:Y:S01]  /*4950*/  @P4 IMAD R7, R21, 0x38, R68 ;  /* 0x0000003815074824 */ /* 0x000fe200078e0244 */
[----:B------:R-:W-:Y:S02]  /*4960*/  @P1 IADD3 R68, R22, 0x1600, RZ ;  /* 0x0000160016441810 */ /* 0x000fe40007ffe0ff */
[----:B------:R-:W-:Y:S01]  /*4970*/  MOV R69, RZ ;  /* 0x000000ff00457202 */ /* 0x000fe20000000f00 */
[----:B------:R-:W-:-:S03]  /*4980*/  @P4 IMAD.WIDE R6, R7, R0, c[0x0][0x160] ;  /* 0x0000580007064625 */ /* 0x000fc600078e0200 */
[----:B------:R4:W2:Y:S01]  /*4990*/  @P0 LDG.E.CONSTANT R39, [R8.64] ;  /* 0x0000000408270981 */ /* 0x0008a2000c1e9900 */
[----:B------:R-:W-:-:S03]  /*49a0*/  @P1 IMAD.HI R68, R68, 0x66666667, RZ ;  /* 0x6666666744441827 */ /* 0x000fc600078e02ff */
[----:B------:R0:W2:Y:S01]  /*49b0*/  @P4 LDG.E.CONSTANT R69, [R6.64] ;  /* 0x0000000406454981 */ /* 0x0000a2000c1e9900 */
[----:B----4-:R-:W-:-:S05]  /*49c0*/  @P2 IADD3 R8, R22, 0x1800, RZ ;  /* 0x0000180016082810 */ /* 0x010fca0007ffe0ff */
[----:B------:R-:W-:Y:S01]  /*49d0*/  @P2 IMAD.HI R8, R8, 0x66666667, RZ ;  /* 0x6666666708082827 */ /* 0x000fe200078e02ff */
[----:B0-----:R-:W-:-:S04]  /*49e0*/  @P1 SHF.R.U32.HI R7, RZ, 0x1f, R68 ;  /* 0x0000001fff071819 */ /* 0x001fc80000011644 */
[----:B------:R-:W-:Y:S02]  /*49f0*/  @P2 SHF.R.U32.HI R9, RZ, 0x1f, R8 ;  /* 0x0000001fff092819 */ /* 0x000fe40000011608 */
[----:B------:R-:W-:Y:S01]  /*4a00*/  @P1 LEA.HI.SX32 R6, R68, R7, 0x1b ;  /* 0x0000000744061211 */ /* 0x000fe200078fdaff */
[----:B------:R-:W-:Y:S01]  /*4a10*/  @P1 IMAD R7, R20, 0x1c0, R18 ;  /* 0x000001c014071824 */ /* 0x000fe200078e0212 */
[----:B------:R-:W-:Y:S01]  /*4a20*/  @P2 LEA.HI.SX32 R8, R8, R9, 0x1b ;  /* 0x0000000908082211 */ /* 0x000fe200078fdaff */
[----:B------:R-:W-:-:S03]  /*4a30*/  @P2 IMAD R9, R20, 0x1c0, R29 ;  /* 0x000001c014092824 */ /* 0x000fc600078e021d */
[----:B------:R-:W-:Y:S02]  /*4a40*/  @P1 IADD3 R7, R7, 0x37, RZ ;  /* 0x0000003707071810 */ /* 0x000fe40007ffe0ff */
[----:B------:R-:W-:-:S03]  /*4a50*/  @P2 IADD3 R9, R9, 0x37, RZ ;  /* 0x0000003709092810 */ /* 0x000fc60007ffe0ff */
[----:B------:R-:W-:Y:S02]  /*4a60*/  @P1 IMAD R6, R6, 0xc40, R7 ;  /* 0x00000c4006061824 */ /* 0x000fe400078e0207 */
[----:B------:R-:W-:Y:S01]  /*4a70*/  @P2 IMAD R8, R8, 0xc40, R9 ;  /* 0x00000c4008082824 */ /* 0x000fe200078e0209 */
[----:B------:R0:W-:Y:S01]  /*4a80*/  STS [R22.X4+0x1000], R41 ;  /* 0x0010002916007388 */ /* 0x0001e20000004800 */
[----:B------:R-:W-:-:S03]  /*4a90*/  @P1 IMAD R7, R17, 0x38, R6 ;  /* 0x0000003811071824 */ /* 0x000fc600078e0206 */
[----:B------:R4:W-:Y:S01]  /*4aa0*/  STS [R22.X4+0x800], R45 ;  /* 0x0008002d16007388 */ /* 0x0009e20000004800 */
[----:B------:R-:W-:-:S04]  /*4ab0*/  @P1 IMAD.WIDE R6, R7, R0, c[0x0][0x160] ;  /* 0x0000580007061625 */ /* 0x000fc800078e0200 */
[----:B0-----:R-:W-:Y:S01]  /*4ac0*/  @P2 IMAD R41, R3, 0x38, R8 ;  /* 0x0000003803292824 */ /* 0x001fe200078e0208 */
[----:B------:R-:W-:Y:S02]  /*4ad0*/  @P3 IADD3 R8, R22, 0x1a00, RZ ;  /* 0x00001a0016083810 */ /* 0x000fe40007ffe0ff */
[----:B----4-:R-:W-:-:S03]  /*4ae0*/  MOV R45, RZ ;  /* 0x000000ff002d7202 */ /* 0x010fc60000000f00 */
[----:B------:R-:W-:-:S03]  /*4af0*/  @P3 IMAD.HI R8, R8, 0x66666667, RZ ;  /* 0x6666666708083827 */ /* 0x000fc600078e02ff */
[----:B------:R0:W4:Y:S02]  /*4b00*/  @P1 LDG.E.CONSTANT R45, [R6.64] ;  /* 0x00000004062d1981 */ /* 0x000124000c1e9900 */
[----:B0-----:R-:W-:Y:S01]  /*4b10*/  @P2 IMAD.WIDE R6, R41, R0, c[0x0][0x160] ;  /* 0x0000580029062625 */ /* 0x001fe200078e0200 */
[----:B------:R-:W-:-:S04]  /*4b20*/  @P3 SHF.R.U32.HI R41, RZ, 0x1f, R8 ;  /* 0x0000001fff293819 */ /* 0x000fc80000011608 */
[----:B------:R-:W-:Y:S01]  /*4b30*/  @P3 LEA.HI.SX32 R8, R8, R41, 0x1b ;  /* 0x0000002908083211 */ /* 0x000fe200078fdaff */
[----:B------:R-:W-:-:S05]  /*4b40*/  @P3 IMAD R41, R20, 0x1c0, R27 ;  /* 0x000001c014293824 */ /* 0x000fca00078e021b */
[----:B------:R-:W-:-:S05]  /*4b50*/  @P3 IADD3 R41, R41, 0x37, RZ ;  /* 0x0000003729293810 */ /* 0x000fca0007ffe0ff */
[----:B------:R-:W-:-:S04]  /*4b60*/  @P3 IMAD R8, R8, 0xc40, R41 ;  /* 0x00000c4008083824 */ /* 0x000fc800078e0229 */
[----:B------:R-:W-:Y:S02]  /*4b70*/  @P3 IMAD R41, R23, 0x38, R8 ;  /* 0x0000003817293824 */ /* 0x000fe400078e0208 */
[----:B------:R-:W-:Y:S01]  /*4b80*/  @P0 IMAD R8, R20, 0x1c0, R19 ;  /* 0x000001c014080824 */ /* 0x000fe200078e0213 */
[----:B------:R-:W-:Y:S01]  /*4b90*/  @P4 IADD3 R19, R22, 0x1c00, RZ ;  /* 0x00001c0016134810 */ /* 0x000fe20007ffe0ff */
[----:B------:R-:W-:-:S03]  /*4ba0*/  HFMA2.MMA R9, -RZ, RZ, 0, 0 ;  /* 0x00000000ff097435 */ /* 0x000fc600000001ff */
[----:B------:R-:W-:Y:S01]  /*4bb0*/  @P0 IADD3 R8, R8, 0x49837, RZ ;  /* 0x0004983708080810 */ /* 0x000fe20007ffe0ff */
[----:B------:R-:W-:-:S04]  /*4bc0*/  @P4 IMAD.HI R19, R19, 0x66666667, RZ ;  /* 0x6666666713134827 */ /* 0x000fc800078e02ff */
[----:B------:R-:W-:Y:S01]  /*4bd0*/  @P0 IMAD R25, R25, 0xc40, R8 ;  /* 0x00000c4019190824 */ /* 0x000fe200078e0208 */
[----:B------:R-:W-:Y:S01]  /*4be0*/  @P4 SHF.R.U32.HI R8, RZ, 0x1f, R19 ;  /* 0x0000001fff084819 */ /* 0x000fe20000011613 */
[----:B------:R0:W-:Y:S03]  /*4bf0*/  STS [R22.X4+0x1800], R37 ;  /* 0x0018002516007388 */ /* 0x0001e60000004800 */
[----:B------:R-:W-:Y:S01]  /*4c00*/  @P4 LEA.HI.SX32 R8, R19, R8, 0x1b ;  /* 0x0000000813084211 */ /* 0x000fe200078fdaff */
[----:B------:R-:W-:Y:S01]  /*4c10*/  @P4 IMAD R19, R20, 0x1c0, R33 ;  /* 0x000001c014134824 */ /* 0x000fe200078e0221 */
[----:B------:R1:W4:Y:S01]  /*4c20*/  @P2 LDG.E.CONSTANT R9, [R6.64] ;  /* 0x0000000406092981 */ /* 0x000322000c1e9900 */
[----:B------:R-:W-:Y:S02]  /*4c30*/  @P0 LEA R25, R16, R25, 0x3 ;  /* 0x0000001910190211 */ /* 0x000fe400078e18ff */
[----:B0-----:R-:W-:-:S02]  /*4c40*/  MOV R37, RZ ;  /* 0x000000ff00257202 */ /* 0x001fc40000000f00 */
[----:B------:R-:W-:Y:S01]  /*4c50*/  @P4 IADD3 R19, R19, 0x37, RZ ;  /* 0x0000003713134810 */ /* 0x000fe20007ffe0ff */
[----:B-1----:R-:W-:-:S05]  /*4c60*/  @P3 IMAD.WIDE R6, R41, R0, c[0x0][0x160] ;  /* 0x0000580029063625 */ /* 0x002fca00078e0200 */
[----:B------:R0:W4:Y:S01]  /*4c70*/  @P3 LDG.E.CONSTANT R37, [R6.64] ;  /* 0x0000000406253981 */ /* 0x000122000c1e9900 */
[----:B------:R-:W-:Y:S01]  /*4c80*/  HFMA2.MMA R41, -RZ, RZ, 0, 0 ;  /* 0x00000000ff297435 */ /* 0x000fe200000001ff */
[----:B0-----:R-:W-:Y:S02]  /*4c90*/  @P0 IMAD R7, R2, 0x38, R25 ;  /* 0x0000003802070824 */ /* 0x001fe400078e0219 */
[----:B------:R-:W-:Y:S01]  /*4ca0*/  @P4 IMAD R2, R8, 0xc40, R19 ;  /* 0x00000c4008024824 */ /* 0x000fe200078e0213 */
[----:B------:R-:W-:-:S03]  /*4cb0*/  @P2 IADD3 R8, R22, 0x2200, RZ ;  /* 0x0000220016082810 */ /* 0x000fc60007ffe0ff */
[----:B------:R-:W-:Y:S01]  /*4cc0*/  @P4 IMAD R71, R21, 0x38, R2 ;  /* 0x0000003815474824 */ /* 0x000fe200078e0202 */
[----:B------:R-:W-:Y:S01]  /*4cd0*/  @P1 IADD3 R2, R22, 0x2000, RZ ;  /* 0x0000200016021810 */ /* 0x000fe20007ffe0ff */
[----:B------:R-:W-:-:S04]  /*4ce0*/  @P0 IMAD.WIDE R6, R7, R0, c[0x0][0x160] ;  /* 0x0000580007060625 */ /* 0x000fc800078e0200 */
[----:B------:R-:W-:Y:S01]  /*4cf0*/  @P2 IMAD.HI R8, R8, 0x66666667, RZ ;  /* 0x6666666708082827 */ /* 0x000fe200078e02ff */
[----:B------:R0:W4:Y:S03]  /*4d00*/  @P0 LDG.E.CONSTANT R41, [R6.64] ;  /* 0x0000000406290981 */ /* 0x000126000c1e9900 */
[----:B------:R-:W-:-:S04]  /*4d10*/  @P1 IMAD.HI R2, R2, 0x66666667, RZ ;  /* 0x6666666702021827 */ /* 0x000fc800078e02ff */
[C---:B------:R-:W-:Y:S01]  /*4d20*/  @P1 IMAD R18, R20.reuse, 0x1c0, R18 ;  /* 0x000001c014121824 */ /* 0x040fe200078e0212 */
[----:B------:R-:W-:Y:S02]  /*4d30*/  @P1 SHF.R.U32.HI R19, RZ, 0x1f, R2 ;  /* 0x0000001fff131819 */ /* 0x000fe40000011602 */
[----:B0-----:R-:W-:Y:S01]  /*4d40*/  @P2 SHF.R.U32.HI R7, RZ, 0x1f, R8 ;  /* 0x0000001fff072819 */ /* 0x001fe20000011608 */
[----:B------:R-:W-:Y:S01]  /*4d50*/  @P2 IMAD R29, R20, 0x1c0, R29 ;  /* 0x000001c0141d2824 */ /* 0x000fe200078e021d */
[----:B------:R-:W-:Y:S02]  /*4d60*/  @P1 LEA.HI.SX32 R2, R2, R19, 0x1b ;  /* 0x0000001302021211 */ /* 0x000fe400078fdaff */
[----:B------:R-:W-:Y:S02]  /*4d70*/  @P2 LEA.HI.SX32 R6, R8, R7, 0x1b ;  /* 0x0000000708062211 */ /* 0x000fe400078fdaff */
[----:B------:R-:W-:Y:S02]  /*4d80*/  @P1 IADD3 R7, R18, 0x37, RZ ;  /* 0x0000003712071810 */ /* 0x000fe40007ffe0ff */
[----:B------:R-:W-:-:S02]  /*4d90*/  @P2 IADD3 R29, R29, 0x37, RZ ;  /* 0x000000371d1d2810 */ /* 0x000fc40007ffe0ff */
[----:B------:R-:W-:Y:S01]  /*4da0*/  @P3 IADD3 R8, R22, 0x2400, RZ ;  /* 0x0000240016083810 */ /* 0x000fe20007ffe0ff */
[----:B------:R-:W-:Y:S02]  /*4db0*/  @P1 IMAD R2, R2, 0xc40, R7 ;  /* 0x00000c4002021824 */ /* 0x000fe400078e0207 */
[----:B------:R-:W-:Y:S02]  /*4dc0*/  @P2 IMAD R6, R6, 0xc40, R29 ;  /* 0x00000c4006062824 */ /* 0x000fe400078e021d */
[----:B------:R-:W-:Y:S02]  /*4dd0*/  @P1 IMAD R17, R17, 0x38, R2 ;  /* 0x0000003811111824 */ /* 0x000fe400078e0202 */
[----:B------:R-:W-:Y:S01]  /*4de0*/  @P3 IMAD.HI R8, R8, 0x66666667, RZ ;  /* 0x6666666708083827 */ /* 0x000fe200078e02ff */
[----:B------:R-:W-:-:S03]  /*4df0*/  HFMA2.MMA R29, -RZ, RZ, 0, 0 ;  /* 0x00000000ff1d7435 */ /* 0x000fc600000001ff */
[----:B------:R-:W-:Y:S02]  /*4e00*/  @P2 IMAD R7, R3, 0x38, R6 ;  /* 0x0000003803072824 */ /* 0x000fe400078e0206 */
[----:B------:R-:W-:Y:S01]  /*4e10*/  @P1 IMAD.WIDE R2, R17, R0, c[0x0][0x160] ;  /* 0x0000580011021625 */ /* 0x000fe200078e0200 */
[----:B------:R-:W-:-:S03]  /*4e20*/  @P3 SHF.R.U32.HI R17, RZ, 0x1f, R8 ;  /* 0x0000001fff113819 */ /* 0x000fc60000011608 */
[----:B------:R-:W-:Y:S01]  /*4e30*/  @P3 IMAD R27, R20, 0x1c0, R27 ;  /* 0x000001c0141b3824 */ /* 0x000fe200078e021b */
[----:B------:R-:W-:Y:S01]  /*4e40*/  @P3 LEA.HI.SX32 R17, R8, R17, 0x1b ;  /* 0x0000001108113211 */ /* 0x000fe200078fdaff */
[----:B------:R0:W4:Y:S03]  /*4e50*/  @P1 LDG.E.CONSTANT R29, [R2.64] ;  /* 0x00000004021d1981 */ /* 0x000126000c1e9900 */
[----:B------:R-:W-:Y:S02]  /*4e60*/  @P3 IADD3 R8, R27, 0x37, RZ ;  /* 0x000000371b083810 */ /* 0x000fe40007ffe0ff */
[----:B------:R-:W-:Y:S01]  /*4e70*/  @P4 IADD3 R18, R22, 0x2600, RZ ;  /* 0x0000260016124810 */ /* 0x000fe20007ffe0ff */
[----:B------:R1:W-:Y:S01]  /*4e80*/  STS [R22.X4+0x2800], R35 ;  /* 0x0028002316007388 */ /* 0x0003e20000004800 */
[----:B------:R-:W-:-:S04]  /*4e90*/  @P2 IMAD.WIDE R6, R7, R0, c[0x0][0x160] ;  /* 0x0000580007062625 */ /* 0x000fc800078e0200 */
[----:B0-----:R-:W-:Y:S02]  /*4ea0*/  @P3 IMAD R2, R17, 0xc40, R8 ;  /* 0x00000c4011023824 */ /* 0x001fe400078e0208 */
[----:B------:R-:W-:Y:S01]  /*4eb0*/  @!P5 IMAD.HI R8, R22, 0x55555556, RZ ;  /* 0x555555561608d827 */ /* 0x000fe200078e02ff */
[----:B-1----:R-:W-:-:S03]  /*4ec0*/  MOV R35, RZ ;  /* 0x000000ff00237202 */ /* 0x002fc60000000f00 */
[----:B------:R-:W-:Y:S01]  /*4ed0*/  @P4 IMAD.HI R18, R18, 0x66666667, RZ ;  /* 0x6666666712124827 */ /* 0x000fe200078e02ff */
[----:B------:R-:W-:-:S03]  /*4ee0*/  @!P5 LEA.HI R17, R8, R8, RZ, 0x1 ;  /* 0x000000080811d211 */ /* 0x000fc600078f08ff */
[----:B------:R-:W-:Y:S01]  /*4ef0*/  @P4 IMAD R33, R20, 0x1c0, R33 ;  /* 0x000001c014214824 */ /* 0x000fe200078e0221 */
[----:B------:R0:W4:Y:S01]  /*4f00*/  @P2 LDG.E.CONSTANT R35, [R6.64] ;  /* 0x0000000406232981 */ /* 0x000122000c1e9900 */
[----:B------:R-:W-:Y:S02]  /*4f10*/  @P3 IMAD R3, R23, 0x38, R2 ;  /* 0x0000003817033824 */ /* 0x000fe400078e0202 */
[----:B------:R-:W-:Y:S01]  /*4f20*/  @!P5 IMAD R2, R17, -0x3, R22 ;  /* 0xfffffffd1102d824 */ /* 0x000fe200078e0216 */
[----:B------:R-:W-:Y:S02]  /*4f30*/  @P4 IADD3 R33, R33, 0x37, RZ ;  /* 0x0000003721214810 */ /* 0x000fe40007ffe0ff */
[----:B0-----:R-:W-:Y:S01]  /*4f40*/  @P4 SHF.R.U32.HI R7, RZ, 0x1f, R18 ;  /* 0x0000001fff074819 */ /* 0x001fe20000011612 */
[----:B------:R-:W-:-:S03]  /*4f50*/  @!P5 IMAD R19, R17, 0x9, R2 ;  /* 0x000000091113d824 */ /* 0x000fc600078e0202 */
[----:B------:R-:W-:Y:S01]  /*4f60*/  @P4 LEA.HI.SX32 R6, R18, R7, 0x1b ;  /* 0x0000000712064211 */ /* 0x000fe200078fdaff */
[----:B------:R-:W-:Y:S01]  /*4f70*/  HFMA2.MMA R23, -RZ, RZ, 0, 0 ;  /* 0x00000000ff177435 */ /* 0x000fe200000001ff */
[----:B------:R-:W-:-:S03]  /*4f80*/  @!P5 IADD3 R19, R19, 0x6, RZ ;  /* 0x000000061313d810 */ /* 0x000fc60007ffe0ff */
[----:B------:R-:W-:Y:S01]  /*4f90*/  @P4 IMAD R6, R6, 0xc40, R33 ;  /* 0x00000c4006064824 */ /* 0x000fe200078e0221 */
[----:B------:R-:W-:-:S03]  /*4fa0*/  MOV R25, RZ ;  /* 0x000000ff00197202 */ /* 0x000fc60000000f00 */
[----:B------:R-:W-:Y:S01]  /*4fb0*/  @P4 IMAD R7, R21, 0x38, R6 ;  /* 0x0000003815074824 */ /* 0x000fe200078e0206 */
[----:B------:R-:W-:Y:S01]  /*4fc0*/  MOV R21, RZ ;  /* 0x000000ff00157202 */ /* 0x000fe20000000f00 */
[----:B------:R-:W-:-:S04]  /*4fd0*/  @P4 IMAD.WIDE R70, R71, R0, c[0x0][0x160] ;  /* 0x0000580047464625 */ /* 0x000fc800078e0200 */
[-C--:B------:R-:W-:Y:S01]  /*4fe0*/  @P3 IMAD.WIDE R2, R3, R0.reuse, c[0x0][0x160] ;  /* 0x0000580003023625 */ /* 0x080fe200078e0200 */
[----:B------:R-:W4:Y:S03]  /*4ff0*/  @P4 LDG.E.CONSTANT R25, [R70.64] ;  /* 0x0000000446194981 */ /* 0x000f26000c1e9900 */
[-C--:B------:R-:W-:Y:S01]  /*5000*/  @P4 IMAD.WIDE R6, R7, R0.reuse, c[0x0][0x160] ;  /* 0x0000580007064625 */ /* 0x080fe200078e0200 */
[----:B------:R0:W4:Y:S03]  /*5010*/  @P3 LDG.E.CONSTANT R23, [R2.64] ;  /* 0x0000000402173981 */ /* 0x000126000c1e9900 */
[----:B------:R-:W-:Y:S01]  /*5020*/  @!P5 IMAD.WIDE R18, R19, R0, c[0x0][0x168] ;  /* 0x00005a001312d625 */ /* 0x000fe200078e0200 */
[----:B------:R-:W4:Y:S04]  /*5030*/  @P4 LDG.E.CONSTANT R21, [R6.64] ;  /* 0x0000000406154981 */ /* 0x000f28000c1e9900 */
[----:B------:R-:W4:Y:S01]  /*5040*/  @!P5 LDG.E.CONSTANT R27, [R18.64] ;  /* 0x00000004121bd981 */ /* 0x000f22000c1e9900 */
[----:B------:R-:W-:-:S04]  /*5050*/  IMAD R31, R28, 0x3100, R31 ;  /* 0x000031001c1f7824 */ /* 0x000fc800078e021f */
[----:B------:R-:W-:Y:S01]  /*5060*/  IMAD R31, R20, 0x1c0, R31 ;  /* 0x000001c0141f7824 */ /* 0x000fe200078e021f */
[----:B---3--:R-:W-:Y:S04]  /*5070*/  STS [R22.X4+0x2000], R43 ;  /* 0x0020002b16007388 */ /* 0x008fe80000004800 */
[----:B------:R-:W-:Y:S01]  /*5080*/  STS [R22.X4+0x3000], R47 ;  /* 0x0030002f16007388 */ /* 0x000fe20000004800 */
[----:B------:R-:W-:-:S03]  /*5090*/  LEA R31, R16, R31, 0x3 ;  /* 0x0000001f101f7211 */ /* 0x000fc600078e18ff */
[----:B------:R-:W-:Y:S04]  /*50a0*/  STS [R22.X4+0x3800], R11 ;  /* 0x0038000b16007388 */ /* 0x000fe80000004800 */
[----:B------:R-:W-:Y:S04]  /*50b0*/  STS [R22.X4+0x4000], R61 ;  /* 0x0040003d16007388 */ /* 0x000fe80000004800 */
[----:B--2---:R-:W-:Y:S04]  /*50c0*/  STS [R22.X4+0x5000], R39 ;  /* 0x0050002716007388 */ /* 0x004fe80000004800 */
[----:B------:R-:W-:Y:S01]  /*50d0*/  STS [R22.X4+0x4800], R69 ;  /* 0x0048004516007388 */ /* 0x000fe20000004800 */
[----:B------:R-:W-:-:S02]  /*50e0*/  FFMA R13, R67, R10, R13 ;  /* 0x0000000a430d7223 */ /* 0x000fc4000000000d */
[----:B------:R-:W-:Y:S02]  /*50f0*/  FFMA R49, R66, R10, R49 ;  /* 0x0000000a42317223 */ /* 0x000fe40000000031 */
[----:B0-----:R-:W-:Y:S02]  /*5100*/  IMAD R3, R26, 0xe0, R31 ;  /* 0x000000e01a037824 */ /* 0x001fe400078e021f */
[----:B------:R-:W-:Y:S02]  /*5110*/  FFMA R36, R64, R5, R36 ;  /* 0x0000000540247223 */ /* 0x000fe40000000024 */
[-C--:B------:R-:W-:Y:S02]  /*5120*/  FFMA R57, R52, R12.reuse, R57 ;  /* 0x0000000c34397223 */ /* 0x080fe40000000039 */
[-C--:B------:R-:W-:Y:S01]  /*5130*/  FFMA R51, R58, R12.reuse, R51 ;  /* 0x0000000c3a337223 */ /* 0x080fe20000000033 */
[----:B----4-:R-:W-:Y:S01]  /*5140*/  STS [R22.X4+0x5800], R45 ;  /* 0x0058002d16007388 */ /* 0x010fe20000004800 */
[----:B------:R-:W-:-:S02]  /*5150*/  FFMA R53, R56, R12, R53 ;  /* 0x0000000c38357223 */ /* 0x000fc40000000035 */
[----:B------:R-:W-:Y:S02]  /*5160*/  FFMA R55, R54, R12, R55 ;  /* 0x0000000c36377223 */ /* 0x000fe40000000037 */
[----:B------:R-:W-:Y:S01]  /*5170*/  FFMA R14, R44, R15, R14 ;  /* 0x0000000f2c0e7223 */ /* 0x000fe2000000000e */
        /* <DEDUP_REMOVED lines=8> */
[----:B------:R-:W-:Y:S04]  /*5200*/  @!P5 STS [R22.X4+0xa000], R27 ;  /* 0x00a0001b1600d388 */ /* 0x000fe80000004800 */
[----:B------:R-:W-:Y:S06]  /*5210*/  BAR.SYNC 0x0 ;  /* 0x0000000000007b1d */ /* 0x000fec0000000000 */
[----:B------:R-:W-:Y:S04]  /*5220*/  LDS.128 R16, [R30] ;  /* 0x000000001e107984 */ /* 0x000fe80000000c00 */
[----:B------:R-:W0:Y:S04]  /*5230*/  LDS R33, [R24.X4+0x28] ;  /* 0x0000280018217984 */ /* 0x000e280000004800 */
[----:B------:R-:W1:Y:S04]  /*5240*/  LDS R37, [R24.X4+0x50] ;  /* 0x0000500018257984 */ /* 0x000e680000004800 */
[----:B------:R-:W2:Y:S04]  /*5250*/  LDS R6, [R24.X4+0x140] ;  /* 0x0001400018067984 */ /* 0x000ea80000004800 */
[----:B------:R-:W3:Y:S04]  /*5260*/  LDS R2, [R24.X4] ;  /* 0x0000000018027984 */ /* 0x000ee80000004800 */
[----:B------:R-:W4:Y:S04]  /*5270*/  LDS R61, [R24.X4+0x78] ;  /* 0x00007800183d7984 */ /* 0x000f280000004800 */
[----:B------:R-:W-:Y:S04]  /*5280*/  LDS.128 R8, [R30+0x10] ;  /* 0x000010001e087984 */ /* 0x000fe80000000c00 */
[----:B------:R-:W1:Y:S04]  /*5290*/  LDS R39, [R24.X4+0x190] ;  /* 0x0001900018277984 */ /* 0x000e680000004800 */
[----:B------:R-:W-:Y:S04]  /*52a0*/  LDS.128 R28, [R30+0x20] ;  /* 0x000020001e1c7984 */ /* 0x000fe80000000c00 */
[----:B------:R-:W2:Y:S04]  /*52b0*/  LDS R43, [R24.X4+0x410] ;  /* 0x00041000182b7984 */ /* 0x000ea80000004800 */
[----:B------:R-:W2:Y:S04]  /*52c0*/  LDS R21, [R24.X4+0x144] ;  /* 0x0001440018157984 */ /* 0x000ea80000004800 */
[----:B------:R-:W2:Y:S01]  /*52d0*/  LDS R23, [R24.X4+0x168] ;  /* 0x0001680018177984 */ /* 0x000ea20000004800 */
[----:B0-----:R-:W-:-:S03]  /*52e0*/  FFMA R26, R16, R33, R63 ;  /* 0x00000021101a7223 */ /* 0x001fc6000000003f */
[----:B------:R-:W0:Y:S04]  /*52f0*/  LDS R64, [R24.X4+0x1b8] ;  /* 0x0001b80018407984 */ /* 0x000e280000004800 */
[----:B------:R-:W0:Y:S01]  /*5300*/  LDS R25, [R24.X4+0x2a8] ;  /* 0x0002a80018197984 */ /* 0x000e220000004800 */
[----:B------:R-:W-:-:S03]  /*5310*/  FFMA R4, R60, R5, R4 ;  /* 0x000000053c047223 */ /* 0x000fc60000000004 */
[----:B------:R-:W0:Y:S01]  /*5320*/  LDS R7, [R24.X4+0x280] ;  /* 0x0002800018077984 */ /* 0x000e220000004800 */
[----:B------:R-:W-:-:S03]  /*5330*/  FFMA R40, R50, R15, R40 ;  /* 0x0000000f32287223 */ /* 0x000fc60000000028 */
[----:B------:R-:W0:Y:S01]  /*5340*/  LDS R41, [R24.X4+0x2d0] ;  /* 0x0002d00018297984 */ /* 0x000e220000004800 */
[----:B------:R-:W-:-:S03]  /*5350*/  FFMA R42, R48, R15, R42 ;  /* 0x0000000f302a7223 */ /* 0x000fc6000000002a */
[----:B------:R-:W0:Y:S01]  /*5360*/  LDS R52, [R24.X4+0x2f8] ;  /* 0x0002f80018347984 */ /* 0x000e220000004800 */
[----:B------:R-:W-:-:S03]  /*5370*/  FFMA R38, R46, R15, R38 ;  /* 0x0000000f2e267223 */ /* 0x000fc60000000026 */
[----:B------:R-:W0:Y:S01]  /*5380*/  LDS R20, [R24.X4+0x4] ;  /* 0x0000040018147984 */ /* 0x000e220000004800 */
[----:B-1----:R-:W-:-:S03]  /*5390*/  FFMA R44, R16, R37, R13 ;  /* 0x00000025102c7223 */ /* 0x002fc6000000000d */
[----:B------:R-:W1:Y:S04]  /*53a0*/  LDS R12, [R24.X4+0x3c0] ;  /* 0x0003c000180c7984 */ /* 0x000e680000004800 */
[----:B------:R-:W0:Y:S04]  /*53b0*/  LDS R27, [R24.X4+0x3e8] ;  /* 0x0003e800181b7984 */ /* 0x000e280000004800 */
[----:B------:R-:W0:Y:S04]  /*53c0*/  LDS R54, [R24.X4+0x438] ;  /* 0x0004380018367984 */ /* 0x000e280000004800 */
[----:B------:R-:W0:Y:S04]  /*53d0*/  LDS R35, [R24.X4+0x2c] ;  /* 0x00002c0018237984 */ /* 0x000e280000004800 */
[----:B------:R-:W0:Y:S04]  /*53e0*/  LDS R45, [R24.X4+0x54] ;  /* 0x00005400182d7984 */ /* 0x000e280000004800 */
[----:B------:R-:W0:Y:S04]  /*53f0*/  LDS R56, [R24.X4+0x7c] ;  /* 0x00007c0018387984 */ /* 0x000e280000004800 */
[----:B------:R-:W0:Y:S04]  /*5400*/  LDS R33, [R24.X4+0x16c] ;  /* 0x00016c0018217984 */ /* 0x000e280000004800 */
[----:B------:R-:W0:Y:S04]  /*5410*/  LDS R47, [R24.X4+0x194] ;  /* 0x00019400182f7984 */ /* 0x000e280000004800 */
[----:B------:R-:W0:Y:S04]  /*5420*/  LDS R58, [R24.X4+0x1bc] ;  /* 0x0001bc00183a7984 */ /* 0x000e280000004800 */
[----:B------:R-:W1:Y:S04]  /*5430*/  LDS R15, [R24.X4+0x284] ;  /* 0x00028400180f7984 */ /* 0x000e680000004800 */
[----:B------:R-:W1:Y:S04]  /*5440*/  LDS R37, [R24.X4+0x2ac] ;  /* 0x0002ac0018257984 */ /* 0x000e680000004800 */
[----:B------:R-:W1:Y:S04]  /*5450*/  LDS R48, [R24.X4+0x2d4] ;  /* 0x0002d40018307984 */ /* 0x000e680000004800 */
[----:B------:R-:W1:Y:S04]  /*5460*/  LDS R60, [R24.X4+0x2fc] ;  /* 0x0002fc00183c7984 */ /* 0x000e680000004800 */
[----:B------:R-:W1:Y:S01]  /*5470*/  LDS R22, [R24.X4+0x8] ;  /* 0x0000080018167984 */ /* 0x000e620000004800 */
[----:B------:R-:W-:-:S02]  /*5480*/  FFMA R34, R65, R5, R34 ;  /* 0x0000000541227223 */ /* 0x000fc40000000022 */
[----:B------:R-:W-:Y:S02]  /*5490*/  FFMA R32, R62, R5, R32 ;  /* 0x000000053e207223 */ /* 0x000fe40000000020 */
[----:B--2---:R-:W-:Y:S02]  /*54a0*/  FFMA R5, R6, R19, R34 ;  /* 0x0000001306057223 */ /* 0x004fe40000000022 */
[----:B------:R-:W2:Y:S01]  /*54b0*/  LDS R34, [R24.X4+0x30] ;  /* 0x0000300018227984 */ /* 0x000ea20000004800 */
[C---:B---3--:R-:W-:Y:S02]  /*54c0*/  FFMA R2, R16.reuse, R2, R59 ;  /* 0x0000000210027223 */ /* 0x048fe4000000003b */
[----:B----4-:R-:W-:Y:S02]  /*54d0*/  FFMA R50, R16, R61, R49 ;  /* 0x0000003d10327223 */ /* 0x010fe40000000031 */
[----:B------:R-:W3:Y:S01]  /*54e0*/  LDS R16, [R24.X4+0x3c4] ;  /* 0x0003c40018107984 */ /* 0x000ee20000004800 */
[----:B------:R-:W-:-:S02]  /*54f0*/  FFMA R39, R39, R19, R32 ;  /* 0x0000001327277223 */ /* 0x000fc40000000020 */
[----:B------:R-:W-:Y:S01]  /*5500*/  FFMA R43, R29, R43, R38 ;  /* 0x0000002b1d2b7223 */ /* 0x000fe20000000026 */
[----:B------:R-:W-:Y:S01]  /*5510*/  LDS R49, [R24.X4+0x414] ;  /* 0x0004140018317984 */ /* 0x000fe20000004800 */
[----:B------:R-:W-:Y:S02]  /*5520*/  FFMA R6, R21, R8, R5 ;  /* 0x0000000815067223 */ /* 0x000fe40000000005 */
[-C--:B------:R-:W-:Y:S01]  /*5530*/  FFMA R23, R23, R19.reuse, R36 ;  /* 0x0000001317177223 */ /* 0x080fe20000000024 */
[----:B------:R-:W4:Y:S01]  /*5540*/  LDS R21, [R24.X4+0x198] ;  /* 0x0001980018157984 */ /* 0x000f220000004800 */
[----:B0-----:R-:W-:Y:S02]  /*5550*/  FFMA R59, R64, R19, R4 ;  /* 0x00000013403b7223 */ /* 0x001fe40000000004 */
[C---:B------:R-:W-:Y:S01]  /*5560*/  FFMA R32, R10.reuse, R25, R53 ;  /* 0x000000190a207223 */ /* 0x040fe20000000035 */
[----:B------:R-:W0:Y:S01]  /*5570*/  LDS R38, [R24.X4+0x1c0] ;  /* 0x0001c00018267984 */ /* 0x000e220000004800 */
[----:B------:R-:W-:-:S02]  /*5580*/  FFMA R4, R10, R7, R51 ;  /* 0x000000070a047223 */ /* 0x000fc40000000033 */
[C---:B------:R-:W-:Y:S01]  /*5590*/  FFMA R46, R10.reuse, R41, R55 ;  /* 0x000000290a2e7223 */ /* 0x040fe20000000037 */
[----:B------:R-:W0:Y:S01]  /*55a0*/  LDS R5, [R24.X4+0x288] ;  /* 0x0002880018057984 */ /* 0x000e220000004800 */
[----:B------:R-:W-:Y:S02]  /*55b0*/  FFMA R52, R10, R52, R57 ;  /* 0x000000340a347223 */ /* 0x000fe40000000039 */
[----:B------:R-:W-:Y:S01]  /*55c0*/  FFMA R13, R20, R17, R2 ;  /* 0x00000011140d7223 */ /* 0x000fe20000000002 */
[----:B------:R-:W0:Y:S01]  /*55d0*/  LDS R25, [R24.X4+0x3ec] ;  /* 0x0003ec0018197984 */ /* 0x000e220000004800 */
[C---:B-1----:R-:W-:Y:S02]  /*55e0*/  FFMA R7, R29.reuse, R12, R40 ;  /* 0x0000000c1d077223 */ /* 0x042fe40000000028 */
[C---:B------:R-:W-:Y:S01]  /*55f0*/  FFMA R27, R29.reuse, R27, R42 ;  /* 0x0000001b1d1b7223 */ /* 0x040fe2000000002a */
[----:B------:R-:W1:Y:S01]  /*5600*/  LDS R53, [R24.X4+0x43c] ;  /* 0x00043c0018357984 */ /* 0x000e620000004800 */
[----:B------:R-:W-:-:S02]  /*5610*/  FFMA R29, R29, R54, R14 ;  /* 0x000000361d1d7223 */ /* 0x000fc4000000000e */
[-C--:B------:R-:W-:Y:S01]  /*5620*/  FFMA R35, R35, R17.reuse, R26 ;  /* 0x0000001123237223 */ /* 0x080fe2000000001a */
[----:B------:R-:W0:Y:S01]  /*5630*/  LDS R19, [R24.X4+0x148] ;  /* 0x0001480018137984 */ /* 0x000e220000004800 */
[-C--:B------:R-:W-:Y:S02]  /*5640*/  FFMA R45, R45, R17.reuse, R44 ;  /* 0x000000112d2d7223 */ /* 0x080fe4000000002c */
[----:B------:R-:W-:Y:S01]  /*5650*/  FFMA R51, R56, R17, R50 ;  /* 0x0000001138337223 */ /* 0x000fe20000000032 */
[----:B------:R-:W0:Y:S01]  /*5660*/  LDS R36, [R24.X4+0x170] ;  /* 0x0001700018247984 */ /* 0x000e220000004800 */
[-C--:B------:R-:W-:Y:S02]  /*5670*/  FFMA R10, R33, R8.reuse, R23 ;  /* 0x00000008210a7223 */ /* 0x080fe40000000017 */
[-C--:B------:R-:W-:Y:S01]  /*5680*/  FFMA R14, R47, R8.reuse, R39 ;  /* 0x000000082f0e7223 */ /* 0x080fe20000000027 */
[----:B------:R-:W1:Y:S01]  /*5690*/  LDS R41, [R24.X4+0x58] ;  /* 0x0000580018297984 */ /* 0x000e620000004800 */
[----:B------:R-:W-:-:S02]  /*56a0*/  FFMA R58, R58, R8, R59 ;  /* 0x000000083a3a7223 */ /* 0x000fc4000000003b */
[-C--:B------:R-:W-:Y:S01]  /*56b0*/  FFMA R15, R15, R11.reuse, R4 ;  /* 0x0000000b0f0f7223 */ /* 0x080fe20000000004 */
[----:B------:R-:W1:Y:S01]  /*56c0*/  LDS R55, [R24.X4+0x80] ;  /* 0x0000800018377984 */ /* 0x000e620000004800 */
[-C--:B------:R-:W-:Y:S02]  /*56d0*/  FFMA R37, R37, R11.reuse, R32 ;  /* 0x0000000b25257223 */ /* 0x080fe40000000020 */
[-C--:B------:R-:W-:Y:S01]  /*56e0*/  FFMA R17, R48, R11.reuse, R46 ;  /* 0x0000000b30117223 */ /* 0x080fe2000000002e */
[----:B------:R-:W1:Y:S01]  /*56f0*/  LDS R12, [R24.X4+0x2b0] ;  /* 0x0002b000180c7984 */ /* 0x000e620000004800 */
[----:B------:R-:W-:Y:S02]  /*5700*/  FFMA R23, R60, R11, R52 ;  /* 0x0000000b3c177223 */ /* 0x000fe40000000034 */
[----:B------:R-:W-:Y:S01]  /*5710*/  FFMA R13, R22, R18, R13 ;  /* 0x00000012160d7223 */ /* 0x000fe2000000000d */
[----:B------:R-:W1:Y:S01]  /*5720*/  LDS R26, [R24.X4+0x2d8] ;  /* 0x0002d800181a7984 */ /* 0x000e620000004800 */
[----:B------:R-:W-:-:S03]  /*5730*/  IMAD.WIDE R2, R3, R0, c[0x0][0x170] ;  /* 0x00005c0003027625 */ /* 0x000fc600078e0200 */
[----:B------:R-:W1:Y:S04]  /*5740*/  LDS R22, [R24.X4+0x300] ;  /* 0x0003000018167984 */ /* 0x000e680000004800 */
[----:B------:R-:W1:Y:S04]  /*5750*/  LDS R0, [R24.X4+0x3c8] ;  /* 0x0003c80018007984 */ /* 0x000e680000004800 */
[----:B------:R-:W1:Y:S04]  /*5760*/  LDS R8, [R24.X4+0x3f0] ;  /* 0x0003f00018087984 */ /* 0x000e680000004800 */
[----:B------:R-:W1:Y:S04]  /*5770*/  LDS R11, [R24.X4+0x418] ;  /* 0x00041800180b7984 */ /* 0x000e680000004800 */
[----:B------:R-:W1:Y:S01]  /*5780*/  LDS R32, [R24.X4+0x440] ;  /* 0x0004400018207984 */ /* 0x000e620000004800 */
[----:B--2---:R-:W-:-:S02]  /*5790*/  FFMA R34, R34, R18, R35 ;  /* 0x0000001222227223 */ /* 0x004fc40000000023 */
[----:B---3--:R-:W-:Y:S02]  /*57a0*/  FFMA R16, R16, R30, R7 ;  /* 0x0000001e10107223 */ /* 0x008fe40000000007 */
[-C--:B----4-:R-:W-:Y:S01]  /*57b0*/  FFMA R14, R21, R9.reuse, R14 ;  /* 0x00000009150e7223 */ /* 0x090fe2000000000e */
[----:B------:R-:W-:Y:S01]  /*57c0*/  FMNMX R7, RZ, R34, !PT ;  /* 0x00000022ff077209 */ /* 0x000fe20007800000 */
[----:B0-----:R-:W-:Y:S02]  /*57d0*/  FFMA R38, R38, R9, R58 ;  /* 0x0000000926267223 */ /* 0x001fe4000000003a */
[----:B------:R-:W-:Y:S02]  /*57e0*/  FFMA R5, R5, R28, R15 ;  /* 0x0000001c05057223 */ /* 0x000fe4000000000f */
[-C--:B------:R-:W-:Y:S02]  /*57f0*/  FFMA R4, R25, R30.reuse, R27 ;  /* 0x0000001e19047223 */ /* 0x080fe4000000001b */
[----:B------:R-:W-:-:S02]  /*5800*/  FFMA R20, R49, R30, R43 ;  /* 0x0000001e31147223 */ /* 0x000fc4000000002b */
[----:B-1----:R-:W-:Y:S01]  /*5810*/  FFMA R30, R53, R30, R29 ;  /* 0x0000001e351e7223 */ /* 0x002fe2000000001d */
[----:B------:R0:W-:Y:S01]  /*5820*/  STG.E [R2.64+0xe0], R7 ;  /* 0x0000e00702007986 */ /* 0x0001e2000c101904 */
[----:B------:R-:W-:Y:S01]  /*5830*/  FFMA R6, R19, R9, R6 ;  /* 0x0000000913067223 */ /* 0x000fe20000000006 */
[----:B------:R-:W-:Y:S01]  /*5840*/  FMNMX R13, RZ, R13, !PT ;  /* 0x0000000dff0d7209 */ /* 0x000fe20007800000 */
[----:B------:R-:W-:Y:S01]  /*5850*/  FFMA R10, R36, R9, R10 ;  /* 0x00000009240a7223 */ /* 0x000fe2000000000a */
[----:B------:R-:W-:Y:S01]  /*5860*/  FMNMX R9, RZ, R14, !PT ;  /* 0x0000000eff097209 */ /* 0x000fe20007800000 */
[-C--:B------:R-:W-:Y:S01]  /*5870*/  FFMA R41, R41, R18.reuse, R45 ;  /* 0x0000001229297223 */ /* 0x080fe2000000002d */
[----:B------:R-:W-:Y:S01]  /*5880*/  FMNMX R5, RZ, R5, !PT ;  /* 0x00000005ff057209 */ /* 0x000fe20007800000 */
[----:B------:R-:W-:Y:S02]  /*5890*/  FFMA R51, R55, R18, R51 ;  /* 0x0000001237337223 */ /* 0x000fe40000000033 */
[----:B------:R-:W-:-:S02]  /*58a0*/  FFMA R12, R12, R28, R37 ;  /* 0x0000001c0c0c7223 */ /* 0x000fc40000000025 */
[----:B------:R-:W-:Y:S01]  /*58b0*/  FFMA R17, R26, R28, R17 ;  /* 0x0000001c1a117223 */ /* 0x000fe20000000011 */
[----:B0-----:R-:W-:Y:S01]  /*58c0*/  FMNMX R7, RZ, R38, !PT ;  /* 0x00000026ff077209 */ /* 0x001fe20007800000 */
[----:B------:R-:W-:Y:S02]  /*58d0*/  FFMA R22, R22, R28, R23 ;  /* 0x0000001c16167223 */ /* 0x000fe40000000017 */
[-C--:B------:R-:W-:Y:S02]  /*58e0*/  FFMA R0, R0, R31.reuse, R16 ;  /* 0x0000001f00007223 */ /* 0x080fe40000000010 */
[-C--:B------:R-:W-:Y:S02]  /*58f0*/  FFMA R4, R8, R31.reuse, R4 ;  /* 0x0000001f08047223 */ /* 0x080fe40000000004 */
[-C--:B------:R-:W-:Y:S02]  /*5900*/  FFMA R11, R11, R31.reuse, R20 ;  /* 0x0000001f0b0b7223 */ /* 0x080fe40000000014 */
[----:B------:R-:W-:Y:S01]  /*5910*/  FFMA R30, R32, R31, R30 ;  /* 0x0000001f201e7223 */ /* 0x000fe2000000001e */
[----:B------:R0:W-:Y:S01]  /*5920*/  STG.E [R2.64], R13 ;  /* 0x0000000d02007986 */ /* 0x0001e2000c101904 */
[----:B------:R-:W-:-:S02]  /*5930*/  FMNMX R41, RZ, R41, !PT ;  /* 0x00000029ff297209 */ /* 0x000fc40007800000 */
[----:B------:R-:W-:Y:S01]  /*5940*/  FMNMX R51, RZ, R51, !PT ;  /* 0x00000033ff337209 */ /* 0x000fe20007800000 */
[----:B------:R1:W-:Y:S01]  /*5950*/  STG.E [R2.64+0x32c0], R9 ;  /* 0x0032c00902007986 */ /* 0x0003e2000c101904 */
[----:B------:R-:W-:Y:S02]  /*5960*/  FMNMX R19, RZ, R6, !PT ;  /* 0x00000006ff137209 */ /* 0x000fe40007800000 */
[----:B------:R-:W-:Y:S01]  /*5970*/  FMNMX R25, RZ, R10, !PT ;  /* 0x0000000aff197209 */ /* 0x000fe20007800000 */
[----:B------:R2:W-:Y:S01]  /*5980*/  STG.E [R2.64+0x33a0], R7 ;  /* 0x0033a00702007986 */ /* 0x0005e2000c101904 */
[----:B------:R-:W-:Y:S02]  /*5990*/  FMNMX R17, RZ, R17, !PT ;  /* 0x00000011ff117209 */ /* 0x000fe40007800000 */
[----:B------:R-:W-:Y:S01]  /*59a0*/  FMNMX R15, RZ, R22, !PT ;  /* 0x00000016ff0f7209 */ /* 0x000fe20007800000 */
[----:B------:R3:W-:Y:S01]  /*59b0*/  STG.E [R2.64+0x6200], R5 ;  /* 0x0062000502007986 */ /* 0x0007e2000c101904 */
[----:B0-----:R-:W-:-:S02]  /*59c0*/  FMNMX R13, RZ, R12, !PT ;  /* 0x0000000cff0d7209 */ /* 0x001fc40007800000 */
[----:B------:R-:W-:Y:S02]  /*59d0*/  FMNMX R11, RZ, R11, !PT ;  /* 0x0000000bff0b7209 */ /* 0x000fe40007800000 */
[----:B-1----:R-:W-:Y:S02]  /*59e0*/  FMNMX R9, RZ, R0, !PT ;  /* 0x00000000ff097209 */ /* 0x002fe40007800000 */
[----:B--2---:R-:W-:Y:S02]  /*59f0*/  FMNMX R7, RZ, R4, !PT ;  /* 0x00000004ff077209 */ /* 0x004fe40007800000 */
[----:B---3--:R-:W-:Y:S01]  /*5a00*/  FMNMX R5, RZ, R30, !PT ;  /* 0x0000001eff057209 */ /* 0x008fe20007800000 */
[----:B------:R-:W-:Y:S04]  /*5a10*/  STG.E [R2.64+0x1c0], R41 ;  /* 0x0001c02902007986 */ /* 0x000fe8000c101904 */
        /* <DEDUP_REMOVED lines=9> */
[----:B------:R-:W-:Y:S01]  /*5ab0*/  STG.E [R2.64+0x95a0], R5 ;  /* 0x0095a00502007986 */ /* 0x000fe2000c101904 */
[----:B------:R-:W-:Y:S05]  /*5ac0*/  EXIT ;  /* 0x000000000000794d */ /* 0x000fea0003800000 */
.L_x_40:
[----:B------:R-:W-:-:S00]  /*5ad0*/  BRA `(.L_x_40) ;  /* 0xfffffff000007947 */ /* 0x000fc0000383ffff */
[----:B------:R-:W-:-:S00]  /*5ae0*/  NOP ;  /* 0x0000000000007918 */ /* 0x000fc00000000000 */
        /* <DEDUP_REMOVED lines=9> */
.L_x_41:


//--------------------- .nv.shared.candidate1     --------------------------
	.section	.nv.shared.candidate1,"aw",@nobits
	.align	4
.nv.shared.candidate1:
	.zero		42496
